//
// Generated by NVIDIA NVVM Compiler
//
// Compiler Build ID: CL-36424714
// Cuda compilation tools, release 13.0, V13.0.88
// Based on NVVM 20.0.0
//

.version 9.0
.target sm_100
.address_size 64

	// .globl	_Z15monteCarloEulerPiiy
.global .align 4 .b8 precalc_xorwow_matrix[102400];
.global .align 4 .b8 precalc_xorwow_offset_matrix[102400];
.global .align 4 .b8 mrg32k3aM1[2304];
.global .align 4 .b8 mrg32k3aM2[2304];
.global .align 4 .b8 mrg32k3aM1SubSeq[2016];
.global .align 4 .b8 mrg32k3aM2SubSeq[2016];
.global .align 4 .b8 mrg32k3aM1Seq[2304];
.global .align 4 .b8 mrg32k3aM2Seq[2304];
.const .align 8 .b8 __cr_lgamma_table[72];

.visible .entry _Z15monteCarloEulerPiiy(
	.param .u64 .ptr .align 1 _Z15monteCarloEulerPiiy_param_0,
	.param .u32 _Z15monteCarloEulerPiiy_param_1,
	.param .u64 _Z15monteCarloEulerPiiy_param_2
)
{
	.local .align 8 .b8 	__local_depot0[48];
	.reg .b64 	%SP;
	.reg .b64 	%SPL;
	.reg .pred 	%p<66>;
	.reg .b32 	%r<1273>;
	.reg .b64 	%rd<32>;
	.reg .b64 	%fd<7>;

	mov.u64 	%SPL, __local_depot0;
	ld.param.u64 	%rd10, [_Z15monteCarloEulerPiiy_param_0];
	ld.param.u32 	%r573, [_Z15monteCarloEulerPiiy_param_1];
	ld.param.u64 	%rd11, [_Z15monteCarloEulerPiiy_param_2];
	add.u64 	%rd1, %SPL, 0;
	mov.u32 	%r574, %tid.x;
	mov.u32 	%r575, %ctaid.x;
	mov.u32 	%r1, %ntid.x;
	mad.lo.s32 	%r1270, %r575, %r1, %r574;
	cvt.u32.u64 	%r576, %rd11;
	xor.b32  	%r577, %r576, -1429050551;
	mul.lo.s32 	%r3, %r577, 1099087573;
	{ .reg .b32 tmp; mov.b64 {tmp, %r578}, %rd11; }
	xor.b32  	%r4, %r578, -136515619;
	mul.lo.s32 	%r579, %r4, -1703105765;
	add.s32 	%r580, %r3, %r579;
	add.s32 	%r581, %r580, 6615241;
	add.s32 	%r994, %r3, 123456789;
	st.local.v2.u32 	[%rd1], {%r581, %r994};
	xor.b32  	%r993, %r3, 362436069;
	add.s32 	%r992, %r579, 521288629;
	st.local.v2.u32 	[%rd1+8], {%r993, %r992};
	xor.b32  	%r991, %r579, 88675123;
	add.s32 	%r990, %r3, 5783321;
	st.local.v2.u32 	[%rd1+16], {%r991, %r990};
	setp.eq.s32 	%p1, %r1270, 0;
	@%p1 bra 	$L__BB0_115;
	cvt.s64.s32 	%rd31, %r1270;
	mov.b32 	%r977, 0;
$L__BB0_2:
	mov.u64 	%rd3, %rd31;
	and.b64  	%rd4, %rd3, 3;
	setp.eq.s64 	%p2, %rd4, 0;
	@%p2 bra 	$L__BB0_114;
	mul.wide.u32 	%rd13, %r977, 3200;
	mov.u64 	%rd14, precalc_xorwow_matrix;
	add.s64 	%rd5, %rd14, %rd13;
	mov.b32 	%r990, 0;
	mov.u32 	%r991, %r990;
	mov.u32 	%r992, %r990;
	mov.u32 	%r993, %r990;
	mov.u32 	%r994, %r990;
	mov.u32 	%r983, %r990;
$L__BB0_4:
	mul.wide.u32 	%rd15, %r983, 4;
	add.s64 	%rd16, %rd1, %rd15;
	ld.local.u32 	%r22, [%rd16+4];
	shl.b32 	%r23, %r983, 5;
	mov.b32 	%r989, 0;
$L__BB0_5:
	.pragma "nounroll";
	shr.u32 	%r585, %r22, %r989;
	and.b32  	%r586, %r585, 1;
	setp.eq.b32 	%p3, %r586, 1;
	not.pred 	%p4, %p3;
	add.s32 	%r587, %r23, %r989;
	mul.lo.s32 	%r588, %r587, 5;
	mul.wide.u32 	%rd17, %r588, 4;
	add.s64 	%rd6, %rd5, %rd17;
	@%p4 bra 	$L__BB0_7;
	ld.global.u32 	%r589, [%rd6];
	xor.b32  	%r994, %r994, %r589;
	ld.global.u32 	%r590, [%rd6+4];
	xor.b32  	%r993, %r993, %r590;
	ld.global.u32 	%r591, [%rd6+8];
	xor.b32  	%r992, %r992, %r591;
	ld.global.u32 	%r592, [%rd6+12];
	xor.b32  	%r991, %r991, %r592;
	ld.global.u32 	%r593, [%rd6+16];
	xor.b32  	%r990, %r990, %r593;
$L__BB0_7:
	and.b32  	%r595, %r585, 2;
	setp.eq.s32 	%p5, %r595, 0;
	@%p5 bra 	$L__BB0_9;
	ld.global.u32 	%r596, [%rd6+20];
	xor.b32  	%r994, %r994, %r596;
	ld.global.u32 	%r597, [%rd6+24];
	xor.b32  	%r993, %r993, %r597;
	ld.global.u32 	%r598, [%rd6+28];
	xor.b32  	%r992, %r992, %r598;
	ld.global.u32 	%r599, [%rd6+32];
	xor.b32  	%r991, %r991, %r599;
	ld.global.u32 	%r600, [%rd6+36];
	xor.b32  	%r990, %r990, %r600;
$L__BB0_9:
	and.b32  	%r602, %r585, 4;
	setp.eq.s32 	%p6, %r602, 0;
	@%p6 bra 	$L__BB0_11;
	ld.global.u32 	%r603, [%rd6+40];
	xor.b32  	%r994, %r994, %r603;
	ld.global.u32 	%r604, [%rd6+44];
	xor.b32  	%r993, %r993, %r604;
	ld.global.u32 	%r605, [%rd6+48];
	xor.b32  	%r992, %r992, %r605;
	ld.global.u32 	%r606, [%rd6+52];
	xor.b32  	%r991, %r991, %r606;
	ld.global.u32 	%r607, [%rd6+56];
	xor.b32  	%r990, %r990, %r607;
$L__BB0_11:
	and.b32  	%r609, %r585, 8;
	setp.eq.s32 	%p7, %r609, 0;
	@%p7 bra 	$L__BB0_13;
	ld.global.u32 	%r610, [%rd6+60];
	xor.b32  	%r994, %r994, %r610;
	ld.global.u32 	%r611, [%rd6+64];
	xor.b32  	%r993, %r993, %r611;
	ld.global.u32 	%r612, [%rd6+68];
	xor.b32  	%r992, %r992, %r612;
	ld.global.u32 	%r613, [%rd6+72];
	xor.b32  	%r991, %r991, %r613;
	ld.global.u32 	%r614, [%rd6+76];
	xor.b32  	%r990, %r990, %r614;
$L__BB0_13:
	and.b32  	%r616, %r585, 16;
	setp.eq.s32 	%p8, %r616, 0;
	@%p8 bra 	$L__BB0_15;
	ld.global.u32 	%r617, [%rd6+80];
	xor.b32  	%r994, %r994, %r617;
	ld.global.u32 	%r618, [%rd6+84];
	xor.b32  	%r993, %r993, %r618;
	ld.global.u32 	%r619, [%rd6+88];
	xor.b32  	%r992, %r992, %r619;
	ld.global.u32 	%r620, [%rd6+92];
	xor.b32  	%r991, %r991, %r620;
	ld.global.u32 	%r621, [%rd6+96];
	xor.b32  	%r990, %r990, %r621;
$L__BB0_15:
	and.b32  	%r623, %r585, 32;
	setp.eq.s32 	%p9, %r623, 0;
	@%p9 bra 	$L__BB0_17;
	ld.global.u32 	%r624, [%rd6+100];
	xor.b32  	%r994, %r994, %r624;
	ld.global.u32 	%r625, [%rd6+104];
	xor.b32  	%r993, %r993, %r625;
	ld.global.u32 	%r626, [%rd6+108];
	xor.b32  	%r992, %r992, %r626;
	ld.global.u32 	%r627, [%rd6+112];
	xor.b32  	%r991, %r991, %r627;
	ld.global.u32 	%r628, [%rd6+116];
	xor.b32  	%r990, %r990, %r628;
$L__BB0_17:
	and.b32  	%r630, %r585, 64;
	setp.eq.s32 	%p10, %r630, 0;
	@%p10 bra 	$L__BB0_19;
	ld.global.u32 	%r631, [%rd6+120];
	xor.b32  	%r994, %r994, %r631;
	ld.global.u32 	%r632, [%rd6+124];
	xor.b32  	%r993, %r993, %r632;
	ld.global.u32 	%r633, [%rd6+128];
	xor.b32  	%r992, %r992, %r633;
	ld.global.u32 	%r634, [%rd6+132];
	xor.b32  	%r991, %r991, %r634;
	ld.global.u32 	%r635, [%rd6+136];
	xor.b32  	%r990, %r990, %r635;
$L__BB0_19:
	and.b32  	%r637, %r585, 128;
	setp.eq.s32 	%p11, %r637, 0;
	@%p11 bra 	$L__BB0_21;
	ld.global.u32 	%r638, [%rd6+140];
	xor.b32  	%r994, %r994, %r638;
	ld.global.u32 	%r639, [%rd6+144];
	xor.b32  	%r993, %r993, %r639;
	ld.global.u32 	%r640, [%rd6+148];
	xor.b32  	%r992, %r992, %r640;
	ld.global.u32 	%r641, [%rd6+152];
	xor.b32  	%r991, %r991, %r641;
	ld.global.u32 	%r642, [%rd6+156];
	xor.b32  	%r990, %r990, %r642;
$L__BB0_21:
	and.b32  	%r644, %r585, 256;
	setp.eq.s32 	%p12, %r644, 0;
	@%p12 bra 	$L__BB0_23;
	ld.global.u32 	%r645, [%rd6+160];
	xor.b32  	%r994, %r994, %r645;
	ld.global.u32 	%r646, [%rd6+164];
	xor.b32  	%r993, %r993, %r646;
	ld.global.u32 	%r647, [%rd6+168];
	xor.b32  	%r992, %r992, %r647;
	ld.global.u32 	%r648, [%rd6+172];
	xor.b32  	%r991, %r991, %r648;
	ld.global.u32 	%r649, [%rd6+176];
	xor.b32  	%r990, %r990, %r649;
$L__BB0_23:
	and.b32  	%r651, %r585, 512;
	setp.eq.s32 	%p13, %r651, 0;
	@%p13 bra 	$L__BB0_25;
	ld.global.u32 	%r652, [%rd6+180];
	xor.b32  	%r994, %r994, %r652;
	ld.global.u32 	%r653, [%rd6+184];
	xor.b32  	%r993, %r993, %r653;
	ld.global.u32 	%r654, [%rd6+188];
	xor.b32  	%r992, %r992, %r654;
	ld.global.u32 	%r655, [%rd6+192];
	xor.b32  	%r991, %r991, %r655;
	ld.global.u32 	%r656, [%rd6+196];
	xor.b32  	%r990, %r990, %r656;
$L__BB0_25:
	and.b32  	%r658, %r585, 1024;
	setp.eq.s32 	%p14, %r658, 0;
	@%p14 bra 	$L__BB0_27;
	ld.global.u32 	%r659, [%rd6+200];
	xor.b32  	%r994, %r994, %r659;
	ld.global.u32 	%r660, [%rd6+204];
	xor.b32  	%r993, %r993, %r660;
	ld.global.u32 	%r661, [%rd6+208];
	xor.b32  	%r992, %r992, %r661;
	ld.global.u32 	%r662, [%rd6+212];
	xor.b32  	%r991, %r991, %r662;
	ld.global.u32 	%r663, [%rd6+216];
	xor.b32  	%r990, %r990, %r663;
$L__BB0_27:
	and.b32  	%r665, %r585, 2048;
	setp.eq.s32 	%p15, %r665, 0;
	@%p15 bra 	$L__BB0_29;
	ld.global.u32 	%r666, [%rd6+220];
	xor.b32  	%r994, %r994, %r666;
	ld.global.u32 	%r667, [%rd6+224];
	xor.b32  	%r993, %r993, %r667;
	ld.global.u32 	%r668, [%rd6+228];
	xor.b32  	%r992, %r992, %r668;
	ld.global.u32 	%r669, [%rd6+232];
	xor.b32  	%r991, %r991, %r669;
	ld.global.u32 	%r670, [%rd6+236];
	xor.b32  	%r990, %r990, %r670;
$L__BB0_29:
	and.b32  	%r672, %r585, 4096;
	setp.eq.s32 	%p16, %r672, 0;
	@%p16 bra 	$L__BB0_31;
	ld.global.u32 	%r673, [%rd6+240];
	xor.b32  	%r994, %r994, %r673;
	ld.global.u32 	%r674, [%rd6+244];
	xor.b32  	%r993, %r993, %r674;
	ld.global.u32 	%r675, [%rd6+248];
	xor.b32  	%r992, %r992, %r675;
	ld.global.u32 	%r676, [%rd6+252];
	xor.b32  	%r991, %r991, %r676;
	ld.global.u32 	%r677, [%rd6+256];
	xor.b32  	%r990, %r990, %r677;
$L__BB0_31:
	and.b32  	%r679, %r585, 8192;
	setp.eq.s32 	%p17, %r679, 0;
	@%p17 bra 	$L__BB0_33;
	ld.global.u32 	%r680, [%rd6+260];
	xor.b32  	%r994, %r994, %r680;
	ld.global.u32 	%r681, [%rd6+264];
	xor.b32  	%r993, %r993, %r681;
	ld.global.u32 	%r682, [%rd6+268];
	xor.b32  	%r992, %r992, %r682;
	ld.global.u32 	%r683, [%rd6+272];
	xor.b32  	%r991, %r991, %r683;
	ld.global.u32 	%r684, [%rd6+276];
	xor.b32  	%r990, %r990, %r684;
$L__BB0_33:
	and.b32  	%r686, %r585, 16384;
	setp.eq.s32 	%p18, %r686, 0;
	@%p18 bra 	$L__BB0_35;
	ld.global.u32 	%r687, [%rd6+280];
	xor.b32  	%r994, %r994, %r687;
	ld.global.u32 	%r688, [%rd6+284];
	xor.b32  	%r993, %r993, %r688;
	ld.global.u32 	%r689, [%rd6+288];
	xor.b32  	%r992, %r992, %r689;
	ld.global.u32 	%r690, [%rd6+292];
	xor.b32  	%r991, %r991, %r690;
	ld.global.u32 	%r691, [%rd6+296];
	xor.b32  	%r990, %r990, %r691;
$L__BB0_35:
	and.b32  	%r693, %r585, 32768;
	setp.eq.s32 	%p19, %r693, 0;
	@%p19 bra 	$L__BB0_37;
	ld.global.u32 	%r694, [%rd6+300];
	xor.b32  	%r994, %r994, %r694;
	ld.global.u32 	%r695, [%rd6+304];
	xor.b32  	%r993, %r993, %r695;
	ld.global.u32 	%r696, [%rd6+308];
	xor.b32  	%r992, %r992, %r696;
	ld.global.u32 	%r697, [%rd6+312];
	xor.b32  	%r991, %r991, %r697;
	ld.global.u32 	%r698, [%rd6+316];
	xor.b32  	%r990, %r990, %r698;
$L__BB0_37:
	add.s32 	%r989, %r989, 16;
	setp.ne.s32 	%p20, %r989, 32;
	@%p20 bra 	$L__BB0_5;
	mad.lo.s32 	%r699, %r983, -31, %r23;
	add.s32 	%r983, %r699, 1;
	setp.ne.s32 	%p21, %r983, 5;
	@%p21 bra 	$L__BB0_4;
	st.local.u32 	[%rd1+4], %r994;
	st.local.v2.u32 	[%rd1+8], {%r993, %r992};
	st.local.v2.u32 	[%rd1+16], {%r991, %r990};
	setp.eq.s64 	%p22, %rd4, 1;
	@%p22 bra 	$L__BB0_114;
	mov.b32 	%r990, 0;
	mov.u32 	%r991, %r990;
	mov.u32 	%r992, %r990;
	mov.u32 	%r993, %r990;
	mov.u32 	%r994, %r990;
	mov.u32 	%r1075, %r990;
$L__BB0_41:
	mul.wide.u32 	%rd18, %r1075, 4;
	add.s64 	%rd19, %rd1, %rd18;
	ld.local.u32 	%r198, [%rd19+4];
	shl.b32 	%r199, %r1075, 5;
	mov.b32 	%r1081, 0;
$L__BB0_42:
	.pragma "nounroll";
	shr.u32 	%r702, %r198, %r1081;
	and.b32  	%r703, %r702, 1;
	setp.eq.b32 	%p23, %r703, 1;
	not.pred 	%p24, %p23;
	add.s32 	%r704, %r199, %r1081;
	mul.lo.s32 	%r705, %r704, 5;
	mul.wide.u32 	%rd20, %r705, 4;
	add.s64 	%rd7, %rd5, %rd20;
	@%p24 bra 	$L__BB0_44;
	ld.global.u32 	%r706, [%rd7];
	xor.b32  	%r994, %r994, %r706;
	ld.global.u32 	%r707, [%rd7+4];
	xor.b32  	%r993, %r993, %r707;
	ld.global.u32 	%r708, [%rd7+8];
	xor.b32  	%r992, %r992, %r708;
	ld.global.u32 	%r709, [%rd7+12];
	xor.b32  	%r991, %r991, %r709;
	ld.global.u32 	%r710, [%rd7+16];
	xor.b32  	%r990, %r990, %r710;
$L__BB0_44:
	and.b32  	%r712, %r702, 2;
	setp.eq.s32 	%p25, %r712, 0;
	@%p25 bra 	$L__BB0_46;
	ld.global.u32 	%r713, [%rd7+20];
	xor.b32  	%r994, %r994, %r713;
	ld.global.u32 	%r714, [%rd7+24];
	xor.b32  	%r993, %r993, %r714;
	ld.global.u32 	%r715, [%rd7+28];
	xor.b32  	%r992, %r992, %r715;
	ld.global.u32 	%r716, [%rd7+32];
	xor.b32  	%r991, %r991, %r716;
	ld.global.u32 	%r717, [%rd7+36];
	xor.b32  	%r990, %r990, %r717;
$L__BB0_46:
	and.b32  	%r719, %r702, 4;
	setp.eq.s32 	%p26, %r719, 0;
	@%p26 bra 	$L__BB0_48;
	ld.global.u32 	%r720, [%rd7+40];
	xor.b32  	%r994, %r994, %r720;
	ld.global.u32 	%r721, [%rd7+44];
	xor.b32  	%r993, %r993, %r721;
	ld.global.u32 	%r722, [%rd7+48];
	xor.b32  	%r992, %r992, %r722;
	ld.global.u32 	%r723, [%rd7+52];
	xor.b32  	%r991, %r991, %r723;
	ld.global.u32 	%r724, [%rd7+56];
	xor.b32  	%r990, %r990, %r724;
$L__BB0_48:
	and.b32  	%r726, %r702, 8;
	setp.eq.s32 	%p27, %r726, 0;
	@%p27 bra 	$L__BB0_50;
	ld.global.u32 	%r727, [%rd7+60];
	xor.b32  	%r994, %r994, %r727;
	ld.global.u32 	%r728, [%rd7+64];
	xor.b32  	%r993, %r993, %r728;
	ld.global.u32 	%r729, [%rd7+68];
	xor.b32  	%r992, %r992, %r729;
	ld.global.u32 	%r730, [%rd7+72];
	xor.b32  	%r991, %r991, %r730;
	ld.global.u32 	%r731, [%rd7+76];
	xor.b32  	%r990, %r990, %r731;
$L__BB0_50:
	and.b32  	%r733, %r702, 16;
	setp.eq.s32 	%p28, %r733, 0;
	@%p28 bra 	$L__BB0_52;
	ld.global.u32 	%r734, [%rd7+80];
	xor.b32  	%r994, %r994, %r734;
	ld.global.u32 	%r735, [%rd7+84];
	xor.b32  	%r993, %r993, %r735;
	ld.global.u32 	%r736, [%rd7+88];
	xor.b32  	%r992, %r992, %r736;
	ld.global.u32 	%r737, [%rd7+92];
	xor.b32  	%r991, %r991, %r737;
	ld.global.u32 	%r738, [%rd7+96];
	xor.b32  	%r990, %r990, %r738;
$L__BB0_52:
	and.b32  	%r740, %r702, 32;
	setp.eq.s32 	%p29, %r740, 0;
	@%p29 bra 	$L__BB0_54;
	ld.global.u32 	%r741, [%rd7+100];
	xor.b32  	%r994, %r994, %r741;
	ld.global.u32 	%r742, [%rd7+104];
	xor.b32  	%r993, %r993, %r742;
	ld.global.u32 	%r743, [%rd7+108];
	xor.b32  	%r992, %r992, %r743;
	ld.global.u32 	%r744, [%rd7+112];
	xor.b32  	%r991, %r991, %r744;
	ld.global.u32 	%r745, [%rd7+116];
	xor.b32  	%r990, %r990, %r745;
$L__BB0_54:
	and.b32  	%r747, %r702, 64;
	setp.eq.s32 	%p30, %r747, 0;
	@%p30 bra 	$L__BB0_56;
	ld.global.u32 	%r748, [%rd7+120];
	xor.b32  	%r994, %r994, %r748;
	ld.global.u32 	%r749, [%rd7+124];
	xor.b32  	%r993, %r993, %r749;
	ld.global.u32 	%r750, [%rd7+128];
	xor.b32  	%r992, %r992, %r750;
	ld.global.u32 	%r751, [%rd7+132];
	xor.b32  	%r991, %r991, %r751;
	ld.global.u32 	%r752, [%rd7+136];
	xor.b32  	%r990, %r990, %r752;
$L__BB0_56:
	and.b32  	%r754, %r702, 128;
	setp.eq.s32 	%p31, %r754, 0;
	@%p31 bra 	$L__BB0_58;
	ld.global.u32 	%r755, [%rd7+140];
	xor.b32  	%r994, %r994, %r755;
	ld.global.u32 	%r756, [%rd7+144];
	xor.b32  	%r993, %r993, %r756;
	ld.global.u32 	%r757, [%rd7+148];
	xor.b32  	%r992, %r992, %r757;
	ld.global.u32 	%r758, [%rd7+152];
	xor.b32  	%r991, %r991, %r758;
	ld.global.u32 	%r759, [%rd7+156];
	xor.b32  	%r990, %r990, %r759;
$L__BB0_58:
	and.b32  	%r761, %r702, 256;
	setp.eq.s32 	%p32, %r761, 0;
	@%p32 bra 	$L__BB0_60;
	ld.global.u32 	%r762, [%rd7+160];
	xor.b32  	%r994, %r994, %r762;
	ld.global.u32 	%r763, [%rd7+164];
	xor.b32  	%r993, %r993, %r763;
	ld.global.u32 	%r764, [%rd7+168];
	xor.b32  	%r992, %r992, %r764;
	ld.global.u32 	%r765, [%rd7+172];
	xor.b32  	%r991, %r991, %r765;
	ld.global.u32 	%r766, [%rd7+176];
	xor.b32  	%r990, %r990, %r766;
$L__BB0_60:
	and.b32  	%r768, %r702, 512;
	setp.eq.s32 	%p33, %r768, 0;
	@%p33 bra 	$L__BB0_62;
	ld.global.u32 	%r769, [%rd7+180];
	xor.b32  	%r994, %r994, %r769;
	ld.global.u32 	%r770, [%rd7+184];
	xor.b32  	%r993, %r993, %r770;
	ld.global.u32 	%r771, [%rd7+188];
	xor.b32  	%r992, %r992, %r771;
	ld.global.u32 	%r772, [%rd7+192];
	xor.b32  	%r991, %r991, %r772;
	ld.global.u32 	%r773, [%rd7+196];
	xor.b32  	%r990, %r990, %r773;
$L__BB0_62:
	and.b32  	%r775, %r702, 1024;
	setp.eq.s32 	%p34, %r775, 0;
	@%p34 bra 	$L__BB0_64;
	ld.global.u32 	%r776, [%rd7+200];
	xor.b32  	%r994, %r994, %r776;
	ld.global.u32 	%r777, [%rd7+204];
	xor.b32  	%r993, %r993, %r777;
	ld.global.u32 	%r778, [%rd7+208];
	xor.b32  	%r992, %r992, %r778;
	ld.global.u32 	%r779, [%rd7+212];
	xor.b32  	%r991, %r991, %r779;
	ld.global.u32 	%r780, [%rd7+216];
	xor.b32  	%r990, %r990, %r780;
$L__BB0_64:
	and.b32  	%r782, %r702, 2048;
	setp.eq.s32 	%p35, %r782, 0;
	@%p35 bra 	$L__BB0_66;
	ld.global.u32 	%r783, [%rd7+220];
	xor.b32  	%r994, %r994, %r783;
	ld.global.u32 	%r784, [%rd7+224];
	xor.b32  	%r993, %r993, %r784;
	ld.global.u32 	%r785, [%rd7+228];
	xor.b32  	%r992, %r992, %r785;
	ld.global.u32 	%r786, [%rd7+232];
	xor.b32  	%r991, %r991, %r786;
	ld.global.u32 	%r787, [%rd7+236];
	xor.b32  	%r990, %r990, %r787;
$L__BB0_66:
	and.b32  	%r789, %r702, 4096;
	setp.eq.s32 	%p36, %r789, 0;
	@%p36 bra 	$L__BB0_68;
	ld.global.u32 	%r790, [%rd7+240];
	xor.b32  	%r994, %r994, %r790;
	ld.global.u32 	%r791, [%rd7+244];
	xor.b32  	%r993, %r993, %r791;
	ld.global.u32 	%r792, [%rd7+248];
	xor.b32  	%r992, %r992, %r792;
	ld.global.u32 	%r793, [%rd7+252];
	xor.b32  	%r991, %r991, %r793;
	ld.global.u32 	%r794, [%rd7+256];
	xor.b32  	%r990, %r990, %r794;
$L__BB0_68:
	and.b32  	%r796, %r702, 8192;
	setp.eq.s32 	%p37, %r796, 0;
	@%p37 bra 	$L__BB0_70;
	ld.global.u32 	%r797, [%rd7+260];
	xor.b32  	%r994, %r994, %r797;
	ld.global.u32 	%r798, [%rd7+264];
	xor.b32  	%r993, %r993, %r798;
	ld.global.u32 	%r799, [%rd7+268];
	xor.b32  	%r992, %r992, %r799;
	ld.global.u32 	%r800, [%rd7+272];
	xor.b32  	%r991, %r991, %r800;
	ld.global.u32 	%r801, [%rd7+276];
	xor.b32  	%r990, %r990, %r801;
$L__BB0_70:
	and.b32  	%r803, %r702, 16384;
	setp.eq.s32 	%p38, %r803, 0;
	@%p38 bra 	$L__BB0_72;
	ld.global.u32 	%r804, [%rd7+280];
	xor.b32  	%r994, %r994, %r804;
	ld.global.u32 	%r805, [%rd7+284];
	xor.b32  	%r993, %r993, %r805;
	ld.global.u32 	%r806, [%rd7+288];
	xor.b32  	%r992, %r992, %r806;
	ld.global.u32 	%r807, [%rd7+292];
	xor.b32  	%r991, %r991, %r807;
	ld.global.u32 	%r808, [%rd7+296];
	xor.b32  	%r990, %r990, %r808;
$L__BB0_72:
	and.b32  	%r810, %r702, 32768;
	setp.eq.s32 	%p39, %r810, 0;
	@%p39 bra 	$L__BB0_74;
	ld.global.u32 	%r811, [%rd7+300];
	xor.b32  	%r994, %r994, %r811;
	ld.global.u32 	%r812, [%rd7+304];
	xor.b32  	%r993, %r993, %r812;
	ld.global.u32 	%r813, [%rd7+308];
	xor.b32  	%r992, %r992, %r813;
	ld.global.u32 	%r814, [%rd7+312];
	xor.b32  	%r991, %r991, %r814;
	ld.global.u32 	%r815, [%rd7+316];
	xor.b32  	%r990, %r990, %r815;
$L__BB0_74:
	add.s32 	%r1081, %r1081, 16;
	setp.ne.s32 	%p40, %r1081, 32;
	@%p40 bra 	$L__BB0_42;
	mad.lo.s32 	%r816, %r1075, -31, %r199;
	add.s32 	%r1075, %r816, 1;
	setp.ne.s32 	%p41, %r1075, 5;
	@%p41 bra 	$L__BB0_41;
	st.local.u32 	[%rd1+4], %r994;
	st.local.v2.u32 	[%rd1+8], {%r993, %r992};
	st.local.v2.u32 	[%rd1+16], {%r991, %r990};
	setp.ne.s64 	%p42, %rd4, 3;
	@%p42 bra 	$L__BB0_114;
	mov.b32 	%r990, 0;
	mov.u32 	%r991, %r990;
	mov.u32 	%r992, %r990;
	mov.u32 	%r993, %r990;
	mov.u32 	%r994, %r990;
	mov.u32 	%r1167, %r990;
$L__BB0_78:
	mul.wide.u32 	%rd21, %r1167, 4;
	add.s64 	%rd22, %rd1, %rd21;
	ld.local.u32 	%r374, [%rd22+4];
	shl.b32 	%r375, %r1167, 5;
	mov.b32 	%r1173, 0;
$L__BB0_79:
	.pragma "nounroll";
	shr.u32 	%r819, %r374, %r1173;
	and.b32  	%r820, %r819, 1;
	setp.eq.b32 	%p43, %r820, 1;
	not.pred 	%p44, %p43;
	add.s32 	%r821, %r375, %r1173;
	mul.lo.s32 	%r822, %r821, 5;
	mul.wide.u32 	%rd23, %r822, 4;
	add.s64 	%rd8, %rd5, %rd23;
	@%p44 bra 	$L__BB0_81;
	ld.global.u32 	%r823, [%rd8];
	xor.b32  	%r994, %r994, %r823;
	ld.global.u32 	%r824, [%rd8+4];
	xor.b32  	%r993, %r993, %r824;
	ld.global.u32 	%r825, [%rd8+8];
	xor.b32  	%r992, %r992, %r825;
	ld.global.u32 	%r826, [%rd8+12];
	xor.b32  	%r991, %r991, %r826;
	ld.global.u32 	%r827, [%rd8+16];
	xor.b32  	%r990, %r990, %r827;
$L__BB0_81:
	and.b32  	%r829, %r819, 2;
	setp.eq.s32 	%p45, %r829, 0;
	@%p45 bra 	$L__BB0_83;
	ld.global.u32 	%r830, [%rd8+20];
	xor.b32  	%r994, %r994, %r830;
	ld.global.u32 	%r831, [%rd8+24];
	xor.b32  	%r993, %r993, %r831;
	ld.global.u32 	%r832, [%rd8+28];
	xor.b32  	%r992, %r992, %r832;
	ld.global.u32 	%r833, [%rd8+32];
	xor.b32  	%r991, %r991, %r833;
	ld.global.u32 	%r834, [%rd8+36];
	xor.b32  	%r990, %r990, %r834;
$L__BB0_83:
	and.b32  	%r836, %r819, 4;
	setp.eq.s32 	%p46, %r836, 0;
	@%p46 bra 	$L__BB0_85;
	ld.global.u32 	%r837, [%rd8+40];
	xor.b32  	%r994, %r994, %r837;
	ld.global.u32 	%r838, [%rd8+44];
	xor.b32  	%r993, %r993, %r838;
	ld.global.u32 	%r839, [%rd8+48];
	xor.b32  	%r992, %r992, %r839;
	ld.global.u32 	%r840, [%rd8+52];
	xor.b32  	%r991, %r991, %r840;
	ld.global.u32 	%r841, [%rd8+56];
	xor.b32  	%r990, %r990, %r841;
$L__BB0_85:
	and.b32  	%r843, %r819, 8;
	setp.eq.s32 	%p47, %r843, 0;
	@%p47 bra 	$L__BB0_87;
	ld.global.u32 	%r844, [%rd8+60];
	xor.b32  	%r994, %r994, %r844;
	ld.global.u32 	%r845, [%rd8+64];
	xor.b32  	%r993, %r993, %r845;
	ld.global.u32 	%r846, [%rd8+68];
	xor.b32  	%r992, %r992, %r846;
	ld.global.u32 	%r847, [%rd8+72];
	xor.b32  	%r991, %r991, %r847;
	ld.global.u32 	%r848, [%rd8+76];
	xor.b32  	%r990, %r990, %r848;
$L__BB0_87:
	and.b32  	%r850, %r819, 16;
	setp.eq.s32 	%p48, %r850, 0;
	@%p48 bra 	$L__BB0_89;
	ld.global.u32 	%r851, [%rd8+80];
	xor.b32  	%r994, %r994, %r851;
	ld.global.u32 	%r852, [%rd8+84];
	xor.b32  	%r993, %r993, %r852;
	ld.global.u32 	%r853, [%rd8+88];
	xor.b32  	%r992, %r992, %r853;
	ld.global.u32 	%r854, [%rd8+92];
	xor.b32  	%r991, %r991, %r854;
	ld.global.u32 	%r855, [%rd8+96];
	xor.b32  	%r990, %r990, %r855;
$L__BB0_89:
	and.b32  	%r857, %r819, 32;
	setp.eq.s32 	%p49, %r857, 0;
	@%p49 bra 	$L__BB0_91;
	ld.global.u32 	%r858, [%rd8+100];
	xor.b32  	%r994, %r994, %r858;
	ld.global.u32 	%r859, [%rd8+104];
	xor.b32  	%r993, %r993, %r859;
	ld.global.u32 	%r860, [%rd8+108];
	xor.b32  	%r992, %r992, %r860;
	ld.global.u32 	%r861, [%rd8+112];
	xor.b32  	%r991, %r991, %r861;
	ld.global.u32 	%r862, [%rd8+116];
	xor.b32  	%r990, %r990, %r862;
$L__BB0_91:
	and.b32  	%r864, %r819, 64;
	setp.eq.s32 	%p50, %r864, 0;
	@%p50 bra 	$L__BB0_93;
	ld.global.u32 	%r865, [%rd8+120];
	xor.b32  	%r994, %r994, %r865;
	ld.global.u32 	%r866, [%rd8+124];
	xor.b32  	%r993, %r993, %r866;
	ld.global.u32 	%r867, [%rd8+128];
	xor.b32  	%r992, %r992, %r867;
	ld.global.u32 	%r868, [%rd8+132];
	xor.b32  	%r991, %r991, %r868;
	ld.global.u32 	%r869, [%rd8+136];
	xor.b32  	%r990, %r990, %r869;
$L__BB0_93:
	and.b32  	%r871, %r819, 128;
	setp.eq.s32 	%p51, %r871, 0;
	@%p51 bra 	$L__BB0_95;
	ld.global.u32 	%r872, [%rd8+140];
	xor.b32  	%r994, %r994, %r872;
	ld.global.u32 	%r873, [%rd8+144];
	xor.b32  	%r993, %r993, %r873;
	ld.global.u32 	%r874, [%rd8+148];
	xor.b32  	%r992, %r992, %r874;
	ld.global.u32 	%r875, [%rd8+152];
	xor.b32  	%r991, %r991, %r875;
	ld.global.u32 	%r876, [%rd8+156];
	xor.b32  	%r990, %r990, %r876;
$L__BB0_95:
	and.b32  	%r878, %r819, 256;
	setp.eq.s32 	%p52, %r878, 0;
	@%p52 bra 	$L__BB0_97;
	ld.global.u32 	%r879, [%rd8+160];
	xor.b32  	%r994, %r994, %r879;
	ld.global.u32 	%r880, [%rd8+164];
	xor.b32  	%r993, %r993, %r880;
	ld.global.u32 	%r881, [%rd8+168];
	xor.b32  	%r992, %r992, %r881;
	ld.global.u32 	%r882, [%rd8+172];
	xor.b32  	%r991, %r991, %r882;
	ld.global.u32 	%r883, [%rd8+176];
	xor.b32  	%r990, %r990, %r883;
$L__BB0_97:
	and.b32  	%r885, %r819, 512;
	setp.eq.s32 	%p53, %r885, 0;
	@%p53 bra 	$L__BB0_99;
	ld.global.u32 	%r886, [%rd8+180];
	xor.b32  	%r994, %r994, %r886;
	ld.global.u32 	%r887, [%rd8+184];
	xor.b32  	%r993, %r993, %r887;
	ld.global.u32 	%r888, [%rd8+188];
	xor.b32  	%r992, %r992, %r888;
	ld.global.u32 	%r889, [%rd8+192];
	xor.b32  	%r991, %r991, %r889;
	ld.global.u32 	%r890, [%rd8+196];
	xor.b32  	%r990, %r990, %r890;
$L__BB0_99:
	and.b32  	%r892, %r819, 1024;
	setp.eq.s32 	%p54, %r892, 0;
	@%p54 bra 	$L__BB0_101;
	ld.global.u32 	%r893, [%rd8+200];
	xor.b32  	%r994, %r994, %r893;
	ld.global.u32 	%r894, [%rd8+204];
	xor.b32  	%r993, %r993, %r894;
	ld.global.u32 	%r895, [%rd8+208];
	xor.b32  	%r992, %r992, %r895;
	ld.global.u32 	%r896, [%rd8+212];
	xor.b32  	%r991, %r991, %r896;
	ld.global.u32 	%r897, [%rd8+216];
	xor.b32  	%r990, %r990, %r897;
$L__BB0_101:
	and.b32  	%r899, %r819, 2048;
	setp.eq.s32 	%p55, %r899, 0;
	@%p55 bra 	$L__BB0_103;
	ld.global.u32 	%r900, [%rd8+220];
	xor.b32  	%r994, %r994, %r900;
	ld.global.u32 	%r901, [%rd8+224];
	xor.b32  	%r993, %r993, %r901;
	ld.global.u32 	%r902, [%rd8+228];
	xor.b32  	%r992, %r992, %r902;
	ld.global.u32 	%r903, [%rd8+232];
	xor.b32  	%r991, %r991, %r903;
	ld.global.u32 	%r904, [%rd8+236];
	xor.b32  	%r990, %r990, %r904;
$L__BB0_103:
	and.b32  	%r906, %r819, 4096;
	setp.eq.s32 	%p56, %r906, 0;
	@%p56 bra 	$L__BB0_105;
	ld.global.u32 	%r907, [%rd8+240];
	xor.b32  	%r994, %r994, %r907;
	ld.global.u32 	%r908, [%rd8+244];
	xor.b32  	%r993, %r993, %r908;
	ld.global.u32 	%r909, [%rd8+248];
	xor.b32  	%r992, %r992, %r909;
	ld.global.u32 	%r910, [%rd8+252];
	xor.b32  	%r991, %r991, %r910;
	ld.global.u32 	%r911, [%rd8+256];
	xor.b32  	%r990, %r990, %r911;
$L__BB0_105:
	and.b32  	%r913, %r819, 8192;
	setp.eq.s32 	%p57, %r913, 0;
	@%p57 bra 	$L__BB0_107;
	ld.global.u32 	%r914, [%rd8+260];
	xor.b32  	%r994, %r994, %r914;
	ld.global.u32 	%r915, [%rd8+264];
	xor.b32  	%r993, %r993, %r915;
	ld.global.u32 	%r916, [%rd8+268];
	xor.b32  	%r992, %r992, %r916;
	ld.global.u32 	%r917, [%rd8+272];
	xor.b32  	%r991, %r991, %r917;
	ld.global.u32 	%r918, [%rd8+276];
	xor.b32  	%r990, %r990, %r918;
$L__BB0_107:
	and.b32  	%r920, %r819, 16384;
	setp.eq.s32 	%p58, %r920, 0;
	@%p58 bra 	$L__BB0_109;
	ld.global.u32 	%r921, [%rd8+280];
	xor.b32  	%r994, %r994, %r921;
	ld.global.u32 	%r922, [%rd8+284];
	xor.b32  	%r993, %r993, %r922;
	ld.global.u32 	%r923, [%rd8+288];
	xor.b32  	%r992, %r992, %r923;
	ld.global.u32 	%r924, [%rd8+292];
	xor.b32  	%r991, %r991, %r924;
	ld.global.u32 	%r925, [%rd8+296];
	xor.b32  	%r990, %r990, %r925;
$L__BB0_109:
	and.b32  	%r927, %r819, 32768;
	setp.eq.s32 	%p59, %r927, 0;
	@%p59 bra 	$L__BB0_111;
	ld.global.u32 	%r928, [%rd8+300];
	xor.b32  	%r994, %r994, %r928;
	ld.global.u32 	%r929, [%rd8+304];
	xor.b32  	%r993, %r993, %r929;
	ld.global.u32 	%r930, [%rd8+308];
	xor.b32  	%r992, %r992, %r930;
	ld.global.u32 	%r931, [%rd8+312];
	xor.b32  	%r991, %r991, %r931;
	ld.global.u32 	%r932, [%rd8+316];
	xor.b32  	%r990, %r990, %r932;
$L__BB0_111:
	add.s32 	%r1173, %r1173, 16;
	setp.ne.s32 	%p60, %r1173, 32;
	@%p60 bra 	$L__BB0_79;
	mad.lo.s32 	%r933, %r1167, -31, %r375;
	add.s32 	%r1167, %r933, 1;
	setp.ne.s32 	%p61, %r1167, 5;
	@%p61 bra 	$L__BB0_78;
	st.local.u32 	[%rd1+4], %r994;
	st.local.v2.u32 	[%rd1+8], {%r993, %r992};
	st.local.v2.u32 	[%rd1+16], {%r991, %r990};
$L__BB0_114:
	shr.u64 	%rd31, %rd3, 2;
	add.s32 	%r977, %r977, 1;
	setp.gt.u64 	%p62, %rd3, 3;
	@%p62 bra 	$L__BB0_2;
$L__BB0_115:
	setp.ge.s32 	%p63, %r1270, %r573;
	mov.b32 	%r1272, 0;
	@%p63 bra 	$L__BB0_118;
	mul.lo.s32 	%r936, %r4, 1703105765;
	sub.s32 	%r937, %r3, %r936;
	add.s32 	%r1264, %r937, 8064989;
	mov.u32 	%r938, %nctaid.x;
	mul.lo.s32 	%r556, %r1, %r938;
	mov.b32 	%r1272, 0;
$L__BB0_117:
	mov.u32 	%r558, %r990;
	shr.u32 	%r939, %r994, 2;
	xor.b32  	%r940, %r939, %r994;
	shl.b32 	%r941, %r558, 4;
	shl.b32 	%r942, %r940, 1;
	xor.b32  	%r943, %r942, %r941;
	xor.b32  	%r944, %r943, %r940;
	xor.b32  	%r565, %r944, %r558;
	add.s32 	%r945, %r1264, %r565;
	add.s32 	%r946, %r945, -1087311;
	shr.u32 	%r947, %r993, 2;
	xor.b32  	%r948, %r947, %r993;
	shl.b32 	%r949, %r565, 4;
	shl.b32 	%r950, %r948, 1;
	xor.b32  	%r951, %r950, %r949;
	xor.b32  	%r952, %r951, %r948;
	xor.b32  	%r566, %r952, %r565;
	add.s32 	%r953, %r1264, %r566;
	add.s32 	%r954, %r953, -724874;
	cvt.u64.u32 	%rd24, %r946;
	mul.wide.u32 	%rd25, %r954, 2097152;
	xor.b64  	%rd26, %rd25, %rd24;
	cvt.rn.f64.u64 	%fd1, %rd26;
	fma.rn.f64 	%fd2, %fd1, 0d3CA0000000000000, 0d3C90000000000000;
	shr.u32 	%r955, %r992, 2;
	xor.b32  	%r956, %r955, %r992;
	shl.b32 	%r957, %r566, 4;
	shl.b32 	%r958, %r956, 1;
	xor.b32  	%r959, %r958, %r957;
	xor.b32  	%r960, %r959, %r956;
	xor.b32  	%r567, %r960, %r566;
	add.s32 	%r961, %r1264, %r567;
	add.s32 	%r962, %r961, -362437;
	shr.u32 	%r963, %r991, 2;
	xor.b32  	%r964, %r963, %r991;
	shl.b32 	%r965, %r567, 4;
	shl.b32 	%r966, %r964, 1;
	xor.b32  	%r967, %r966, %r965;
	xor.b32  	%r968, %r967, %r964;
	xor.b32  	%r990, %r968, %r567;
	add.s32 	%r969, %r1264, %r990;
	cvt.u64.u32 	%rd27, %r962;
	mul.wide.u32 	%rd28, %r969, 2097152;
	xor.b64  	%rd29, %rd28, %rd27;
	cvt.rn.f64.u64 	%fd3, %rd29;
	fma.rn.f64 	%fd4, %fd3, 0d3CA0000000000000, 0d3C90000000000000;
	mul.f64 	%fd5, %fd4, %fd4;
	fma.rn.f64 	%fd6, %fd2, %fd2, %fd5;
	setp.le.f64 	%p64, %fd6, 0d3FF0000000000000;
	selp.u32 	%r970, 1, 0, %p64;
	add.s32 	%r1272, %r1272, %r970;
	add.s32 	%r1270, %r1270, %r556;
	add.s32 	%r1264, %r1264, 1449748;
	setp.lt.s32 	%p65, %r1270, %r573;
	mov.u32 	%r991, %r567;
	mov.u32 	%r992, %r566;
	mov.u32 	%r993, %r565;
	mov.u32 	%r994, %r558;
	@%p65 bra 	$L__BB0_117;
$L__BB0_118:
	cvta.to.global.u64 	%rd30, %rd10;
	atom.global.add.u32 	%r971, [%rd30], %r1272;
	ret;

}


// ===== COMPILED SASS (sm_100) =====

	.target	sm_100

	.elftype	@"ET_EXEC"


//--------------------- .note.nv.tkinfo           --------------------------
	.section	.note.nv.tkinfo,"",@"SHT_NOTE"
	.sectionflags	@"SHF_NOTE_NV_TKINFO"
	.tkinfo
        /*0018*/ 	.word	0x00000002
        /*0030*/ 	.string	""
        /*0030*/ 	.string	"ptxas"
        /*0030*/ 	.string	"Cuda compilation tools, release 13.0, V13.0.88"
        /*0030*/ 	.string	"Build cuda_13.0.r13.0/compiler.36424714_0"
        /*0030*/ 	.string	"-arch sm_100 -m 64 "



//--------------------- .note.nv.cuinfo           --------------------------
	.section	.note.nv.cuinfo,"",@"SHT_NOTE"
	.sectionflags	@"SHF_NOTE_NV_CUINFO"
        /*0018*/ 	.short	0x0002
        /*001a*/ 	.short	0x0064
        /*001c*/ 	.short	0x0082
	.zero		2


//--------------------- .nv.info                  --------------------------
	.section	.nv.info,"",@"SHT_CUDA_INFO"
	.align	4


	//----- nvinfo : EIATTR_REGCOUNT
	.align		4
        /*0000*/ 	.byte	0x04, 0x2f
        /*0002*/ 	.short	(.L_10 - .L_9)
	.align		4
.L_9:
        /*0004*/ 	.word	index@(_Z15monteCarloEulerPiiy)
        /*0008*/ 	.word	0x0000001f


	//----- nvinfo : EIATTR_FRAME_SIZE
	.align		4
.L_10:
        /*000c*/ 	.byte	0x04, 0x11
        /*000e*/ 	.short	(.L_12 - .L_11)
	.align		4
.L_11:
        /*0010*/ 	.word	index@(_Z15monteCarloEulerPiiy)
        /*0014*/ 	.word	0x00000030


	//----- nvinfo : EIATTR_MIN_STACK_SIZE
	.align		4
.L_12:
        /*0018*/ 	.byte	0x04, 0x12
        /*001a*/ 	.short	(.L_14 - .L_13)
	.align		4
.L_13:
        /*001c*/ 	.word	index@(_Z15monteCarloEulerPiiy)
        /*0020*/ 	.word	0x00000030
.L_14:


//--------------------- .nv.compat                --------------------------
	.section	.nv.compat,"",@"SHT_CUDA_COMPAT_INFO"
	.align	4
        /*0000*/ 	.byte	0x02, 0x09, 0x00, 0x00, 0x02, 0x02, 0x01, 0x00, 0x02, 0x05, 0x05, 0x00, 0x03, 0x07, 0x01, 0x01
        /*0010*/ 	.byte	0x02, 0x03, 0x00, 0x00, 0x02, 0x06, 0x01, 0x00, 0x04, 0x0b, 0x08, 0x00, 0x01, 0x00, 0x00, 0x00
        /*0020*/ 	.byte	0x00, 0x00, 0x00, 0x00


//--------------------- .nv.info._Z15monteCarloEulerPiiy --------------------------
	.section	.nv.info._Z15monteCarloEulerPiiy,"",@"SHT_CUDA_INFO"
	.sectionflags	@""
	.align	4


	//----- nvinfo : EIATTR_CUDA_API_VERSION
	.align		4
        /*0000*/ 	.byte	0x04, 0x37
        /*0002*/ 	.short	(.L_16 - .L_15)
.L_15:
        /*0004*/ 	.word	0x00000082


	//----- nvinfo : EIATTR_KPARAM_INFO
	.align		4
.L_16:
        /*0008*/ 	.byte	0x04, 0x17
        /*000a*/ 	.short	(.L_18 - .L_17)
.L_17:
        /*000c*/ 	.word	0x00000000
        /*0010*/ 	.short	0x0002
        /*0012*/ 	.short	0x0010
        /*0014*/ 	.byte	0x00, 0xf0, 0x21, 0x00


	//----- nvinfo : EIATTR_KPARAM_INFO
	.align		4
.L_18:
        /*0018*/ 	.byte	0x04, 0x17
        /*001a*/ 	.short	(.L_20 - .L_19)
.L_19:
        /*001c*/ 	.word	0x00000000
        /*0020*/ 	.short	0x0001
        /*0022*/ 	.short	0x0008
        /*0024*/ 	.byte	0x00, 0xf0, 0x11, 0x00


	//----- nvinfo : EIATTR_KPARAM_INFO
	.align		4
.L_20:
        /*0028*/ 	.byte	0x04, 0x17
        /*002a*/ 	.short	(.L_22 - .L_21)
.L_21:
        /*002c*/ 	.word	0x00000000
        /*0030*/ 	.short	0x0000
        /*0032*/ 	.short	0x0000
        /*0034*/ 	.byte	0x00, 0xf5, 0x21, 0x00


	//----- nvinfo : EIATTR_SPARSE_MMA_MASK
	.align		4
.L_22:
        /*0038*/ 	.byte	0x03, 0x50
        /*003a*/ 	.short	0x0000


	//----- nvinfo : EIATTR_MAXREG_COUNT
	.align		4
        /*003c*/ 	.byte	0x03, 0x1b
        /*003e*/ 	.short	0x00ff


	//----- nvinfo : EIATTR_MERCURY_ISA_VERSION
	.align		4
        /*0040*/ 	.byte	0x03, 0x5f
        /*0042*/ 	.short	0x0101


	//----- nvinfo : EIATTR_INT_WARP_WIDE_INSTR_OFFSETS
	.align		4
        /*0044*/ 	.byte	0x04, 0x31
        /*0046*/ 	.short	(.L_24 - .L_23)


	//   ....[0]....
.L_23:
        /*0048*/ 	.word	0x00002b30


	//   ....[1]....
        /*004c*/ 	.word	0x00002b50


	//----- nvinfo : EIATTR_VRC_CTA_INIT_COUNT
	.align		4
.L_24:
        /*0050*/ 	.byte	0x02, 0x4a
	.zero		1
	.zero		1


	//----- nvinfo : EIATTR_EXIT_INSTR_OFFSETS
	.align		4
        /*0054*/ 	.byte	0x04, 0x1c
        /*0056*/ 	.short	(.L_26 - .L_25)


	//   ....[0]....
.L_25:
        /*0058*/ 	.word	0x00002ba0


	//----- nvinfo : EIATTR_CRS_STACK_SIZE
	.align		4
.L_26:
        /*005c*/ 	.byte	0x04, 0x1e
        /*005e*/ 	.short	(.L_28 - .L_27)
.L_27:
        /*0060*/ 	.word	0x00000000


	//----- nvinfo : EIATTR_CBANK_PARAM_SIZE
	.align		4
.L_28:
        /*0064*/ 	.byte	0x03, 0x19
        /*0066*/ 	.short	0x0018


	//----- nvinfo : EIATTR_PARAM_CBANK
	.align		4
        /*0068*/ 	.byte	0x04, 0x0a
        /*006a*/ 	.short	(.L_30 - .L_29)
	.align		4
.L_29:
        /*006c*/ 	.word	index@(.nv.constant0._Z15monteCarloEulerPiiy)
        /*0070*/ 	.short	0x0380
        /*0072*/ 	.short	0x0018


	//----- nvinfo : EIATTR_SW_WAR
	.align		4
.L_30:
        /*0074*/ 	.byte	0x04, 0x36
        /*0076*/ 	.short	(.L_32 - .L_31)
.L_31:
        /*0078*/ 	.word	0x00000008
.L_32:


//--------------------- .nv.callgraph             --------------------------
	.section	.nv.callgraph,"",@"SHT_CUDA_CALLGRAPH"
	.align	4
	.sectionentsize	8
	.align		4
        /*0000*/ 	.word	0x00000000
	.align		4
        /*0004*/ 	.word	0xffffffff
	.align		4
        /*0008*/ 	.word	0x00000000
	.align		4
        /*000c*/ 	.word	0xfffffffe
	.align		4
        /*0010*/ 	.word	0x00000000
	.align		4
        /*0014*/ 	.word	0xfffffffd
	.align		4
        /*0018*/ 	.word	0x00000000
	.align		4
        /*001c*/ 	.word	0xfffffffc


//--------------------- .nv.constant4             --------------------------
	.section	.nv.constant4,"a",@progbits
	.align	8
	.align		8
.nv.constant4:
        /*0000*/ 	.dword	precalc_xorwow_matrix
	.align		8
        /*0008*/ 	.dword	precalc_xorwow_offset_matrix
	.align		8
        /*0010*/ 	.dword	mrg32k3aM1
	.align		8
        /*0018*/ 	.dword	mrg32k3aM2
	.align		8
        /*0020*/ 	.dword	mrg32k3aM1SubSeq
	.align		8
        /*0028*/ 	.dword	mrg32k3aM2SubSeq
	.align		8
        /*0030*/ 	.dword	mrg32k3aM1Seq
	.align		8
        /*0038*/ 	.dword	mrg32k3aM2Seq


//--------------------- .nv.constant3             --------------------------
	.section	.nv.constant3,"a",@progbits
	.align	8
.nv.constant3:
	.type		__cr_lgamma_table,@object
	.size		__cr_lgamma_table,(.L_8 - __cr_lgamma_table)
__cr_lgamma_table:
        /*0000*/ 	.byte	0x00, 0x00, 0x00, 0x00, 0x00, 0x00, 0x00, 0x00, 0x00, 0x00, 0x00, 0x00, 0x00, 0x00, 0x00, 0x00
        /*0010*/ 	.byte	0xef, 0x39, 0xfa, 0xfe, 0x42, 0x2e, 0xe6, 0x3f, 0x02, 0x20, 0x2a, 0xfa, 0x0b, 0xab, 0xfc, 0x3f
        /*0020*/ 	.byte	0xf9, 0x2c, 0x92, 0x7c, 0xa7, 0x6c, 0x09, 0x40, 0xc9, 0x79, 0x44, 0x3c, 0x64, 0x26, 0x13, 0x40
        /*0030*/ 	.byte	0xca, 0x01, 0xcf, 0x3a, 0x27, 0x51, 0x1a, 0x40, 0x30, 0xcc, 0x2d, 0xf3, 0xe1, 0x0c, 0x21, 0x40
        /*0040*/ 	.byte	0x0d, 0xb7, 0xfc, 0x82, 0x8e, 0x35, 0x25, 0x40
.L_8:


//--------------------- .text._Z15monteCarloEulerPiiy --------------------------
	.section	.text._Z15monteCarloEulerPiiy,"ax",@progbits
	.align	128
        .global         _Z15monteCarloEulerPiiy
        .type           _Z15monteCarloEulerPiiy,@function
        .size           _Z15monteCarloEulerPiiy,(.L_x_15 - _Z15monteCarloEulerPiiy)
        .other          _Z15monteCarloEulerPiiy,@"STO_CUDA_ENTRY STV_DEFAULT"
_Z15monteCarloEulerPiiy:
.text._Z15monteCarloEulerPiiy:
[----:B------:R-:W0:Y:S08]  /*0000*/  LDC R1, c[0x0][0x37c] ;  /* 0x0000df00ff017b82 */ /* 0x000e300000000800 */
[----:B------:R-:W1:Y:S01]  /*0010*/  LDC.64 R2, c[0x0][0x390] ;  /* 0x0000e400ff027b82 */ /* 0x000e620000000a00 */
[----:B------:R-:W2:Y:S01]  /*0020*/  S2R R9, SR_TID.X ;  /* 0x0000000000097919 */ /* 0x000ea20000002100 */
[----:B0-----:R-:W-:Y:S01]  /*0030*/  VIADD R1, R1, 0xffffffd0 ;  /* 0xffffffd001017836 */ /* 0x001fe20000000000 */
[----:B------:R-:W0:Y:S01]  /*0040*/  LDCU.64 UR8, c[0x0][0x358] ;  /* 0x00006b00ff0877ac */ /* 0x000e220008000a00 */
[----:B------:R-:W-:Y:S04]  /*0050*/  BSSY.RECONVERGENT B0, `(.L_x_0) ;  /* 0x0000262000007945 */ /* 0x000fe80003800200 */
[----:B------:R-:W2:Y:S08]  /*0060*/  S2UR UR4, SR_CTAID.X ;  /* 0x00000000000479c3 */ /* 0x000eb00000002500 */
[----:B------:R-:W2:Y:S01]  /*0070*/  LDC R12, c[0x0][0x360] ;  /* 0x0000d800ff0c7b82 */ /* 0x000ea20000000800 */
[----:B-1----:R-:W-:-:S02]  /*0080*/  LOP3.LUT R0, R2, 0xaad26b49, RZ, 0x3c, !PT ;  /* 0xaad26b4902007812 */ /* 0x002fc400078e3cff */
[----:B------:R-:W-:-:S03]  /*0090*/  LOP3.LUT R2, R3, 0xf7dcefdd, RZ, 0x3c, !PT ;  /* 0xf7dcefdd03027812 */ /* 0x000fc600078e3cff */
[----:B------:R-:W-:Y:S02]  /*00a0*/  IMAD R0, R0, 0x4182bed5, RZ ;  /* 0x4182bed500007824 */ /* 0x000fe400078e02ff */
[----:B------:R-:W-:Y:S02]  /*00b0*/  IMAD R3, R2, -0x658354e5, RZ ;  /* 0x9a7cab1b02037824 */ /* 0x000fe400078e02ff */
[C---:B------:R-:W-:Y:S01]  /*00c0*/  VIADD R7, R0.reuse, 0x75bcd15 ;  /* 0x075bcd1500077836 */ /* 0x040fe20000000000 */
[C---:B------:R-:W-:Y:S01]  /*00d0*/  LOP3.LUT R4, R0.reuse, 0x159a55e5, RZ, 0x3c, !PT ;  /* 0x159a55e500047812 */ /* 0x040fe200078e3cff */
[C---:B------:R-:W-:Y:S01]  /*00e0*/  VIADD R5, R3.reuse, 0x1f123bb5 ;  /* 0x1f123bb503057836 */ /* 0x040fe20000000000 */
[C---:B------:R-:W-:Y:S02]  /*00f0*/  IADD3 R6, PT, PT, R0.reuse, 0x64f0c9, R3 ;  /* 0x0064f0c900067810 */ /* 0x040fe40007ffe003 */
[----:B------:R-:W-:Y:S01]  /*0100*/  LOP3.LUT R2, R3, 0x5491333, RZ, 0x3c, !PT ;  /* 0x0549133303027812 */ /* 0x000fe200078e3cff */
[----:B------:R-:W-:Y:S01]  /*0110*/  VIADD R3, R0, 0x583f19 ;  /* 0x00583f1900037836 */ /* 0x000fe20000000000 */
[----:B------:R1:W-:Y:S01]  /*0120*/  STL.64 [R1+0x8], R4 ;  /* 0x0000080401007387 */ /* 0x0003e20000100a00 */
[----:B--2---:R-:W-:-:S03]  /*0130*/  IMAD R0, R12, UR4, R9 ;  /* 0x000000040c007c24 */ /* 0x004fc6000f8e0209 */
[----:B------:R1:W-:Y:S02]  /*0140*/  STL.64 [R1], R6 ;  /* 0x0000000601007387 */ /* 0x0003e40000100a00 */
[----:B------:R-:W-:Y:S02]  /*0150*/  ISETP.NE.AND P0, PT, R0, RZ, PT ;  /* 0x000000ff0000720c */ /* 0x000fe40003f05270 */
[----:B------:R1:W-:Y:S11]  /*0160*/  STL.64 [R1+0x10], R2 ;  /* 0x0000100201007387 */ /* 0x0003f60000100a00 */
[----:B0-----:R-:W-:Y:S05]  /*0170*/  @!P0 BRA `(.L_x_1) ;  /* 0x00000024003c8947 */ /* 0x001fea0003800000 */
[--C-:B------:R-:W-:Y:S01]  /*0180*/  SHF.R.S32.HI R15, RZ, 0x1f, R0.reuse ;  /* 0x0000001fff0f7819 */ /* 0x100fe20000011400 */
[----:B------:R-:W-:Y:S02]  /*0190*/  IMAD.MOV.U32 R14, RZ, RZ, R0 ;  /* 0x000000ffff0e7224 */ /* 0x000fe400078e0000 */
[----:B------:R-:W-:-:S07]  /*01a0*/  IMAD.MOV.U32 R13, RZ, RZ, RZ ;  /* 0x000000ffff0d7224 */ /* 0x000fce00078e00ff */
.L_x_10:
[----:B-1----:R-:W-:Y:S01]  /*01b0*/  LOP3.LUT R6, R14, 0x3, RZ, 0xc0, !PT ;  /* 0x000000030e067812 */ /* 0x002fe200078ec0ff */
[----:B------:R-:W-:Y:S03]  /*01c0*/  BSSY.RECONVERGENT B1, `(.L_x_2) ;  /* 0x0000244000017945 */ /* 0x000fe60003800200 */
[----:B------:R-:W-:-:S04]  /*01d0*/  ISETP.NE.U32.AND P0, PT, R6, RZ, PT ;  /* 0x000000ff0600720c */ /* 0x000fc80003f05070 */
[----:B------:R-:W-:-:S13]  /*01e0*/  ISETP.NE.AND.EX P0, PT, RZ, RZ, PT, P0 ;  /* 0x000000ffff00720c */ /* 0x000fda0003f05300 */
[----:B0-----:R-:W-:Y:S05]  /*01f0*/  @!P0 BRA `(.L_x_3) ;  /* 0x0000002400008947 */ /* 0x001fea0003800000 */
[----:B------:R-:W0:Y:S01]  /*0200*/  LDC.64 R8, c[0x4][RZ] ;  /* 0x01000000ff087b82 */ /* 0x000e220000000a00 */
[----:B------:R-:W-:Y:S02]  /*0210*/  CS2R R6, SRZ ;  /* 0x0000000000067805 */ /* 0x000fe4000001ff00 */
[----:B------:R-:W-:Y:S02]  /*0220*/  CS2R R2, SRZ ;  /* 0x0000000000027805 */ /* 0x000fe4000001ff00 */
[----:B------:R-:W-:Y:S01]  /*0230*/  CS2R R4, SRZ ;  /* 0x0000000000047805 */ /* 0x000fe2000001ff00 */
[----:B0-----:R-:W-:-:S07]  /*0240*/  IMAD.WIDE.U32 R8, R13, 0xc80, R8 ;  /* 0x00000c800d087825 */ /* 0x001fce00078e0008 */
.L_x_5:
[----:B------:R-:W-:-:S06]  /*0250*/  IMAD R16, R6, 0x4, R1 ;  /* 0x0000000406107824 */ /* 0x000fcc00078e0201 */
[----:B------:R-:W5:Y:S01]  /*0260*/  LDL R16, [R16+0x4] ;  /* 0x0000040010107983 */ /* 0x000f620000100800 */
[----:B------:R-:W-:-:S05]  /*0270*/  UMOV UR4, URZ ;  /* 0x000000ff00047c82 */ /* 0x000fca0008000000 */
.L_x_4:
[----:B-----5:R-:W-:Y:S01]  /*0280*/  SHF.R.U32.HI R21, RZ, UR4, R16 ;  /* 0x00000004ff157c19 */ /* 0x020fe20008011610 */
[----:B------:R-:W-:-:S03]  /*0290*/  IMAD.SHL.U32 R10, R6, 0x20, RZ ;  /* 0x00000020060a7824 */ /* 0x000fc600078e00ff */
[----:B------:R-:W-:Y:S01]  /*02a0*/  LOP3.LUT R11, R21, 0x1, RZ, 0xc0, !PT ;  /* 0x00000001150b7812 */ /* 0x000fe200078ec0ff */
[----:B------:R-:W-:-:S03]  /*02b0*/  VIADD R10, R10, UR4 ;  /* 0x000000040a0a7c36 */ /* 0x000fc60008000000 */
[----:B------:R-:W-:Y:S01]  /*02c0*/  ISETP.NE.U32.AND P0, PT, R11, 0x1, PT ;  /* 0x000000010b00780c */ /* 0x000fe20003f05070 */
[----:B------:R-:W-:-:S03]  /*02d0*/  IMAD R11, R10, 0x5, RZ ;  /* 0x000000050a0b7824 */ /* 0x000fc600078e02ff */
[----:B------:R-:W-:Y:S01]  /*02e0*/  R2P PR, R21, 0x7e ;  /* 0x0000007e15007804 */ /* 0x000fe20000000000 */
[----:B------:R-:W-:-:S08]  /*02f0*/  IMAD.WIDE.U32 R10, R11, 0x4, R8 ;  /* 0x000000040b0a7825 */ /* 0x000fd000078e0008 */
[----:B------:R-:W2:Y:S04]  /*0300*/  @!P0 LDG.E R20, desc[UR8][R10.64+0x10] ;  /* 0x000010080a148981 */ /* 0x000ea8000c1e1900 */
[----:B------:R-:W3:Y:S04]  /*0310*/  @P1 LDG.E R22, desc[UR8][R10.64+0x24] ;  /* 0x000024080a161981 */ /* 0x000ee8000c1e1900 */
[----:B------:R-:W4:Y:S04]  /*0320*/  @P2 LDG.E R24, desc[UR8][R10.64+0x38] ;  /* 0x000038080a182981 */ /* 0x000f28000c1e1900 */
[----:B------:R-:W4:Y:S04]  /*0330*/  @P3 LDG.E R26, desc[UR8][R10.64+0x4c] ;  /* 0x00004c080a1a3981 */ /* 0x000f28000c1e1900 */
[----:B------:R-:W4:Y:S04]  /*0340*/  @P4 LDG.E R28, desc[UR8][R10.64+0x60] ;  /* 0x000060080a1c4981 */ /* 0x000f28000c1e1900 */
[----:B------:R-:W4:Y:S04]  /*0350*/  @!P0 LDG.E R18, desc[UR8][R10.64] ;  /* 0x000000080a128981 */ /* 0x000f28000c1e1900 */
[----:B------:R-:W4:Y:S04]  /*0360*/  @!P0 LDG.E R17, desc[UR8][R10.64+0x4] ;  /* 0x000004080a118981 */ /* 0x000f28000c1e1900 */
[----:B------:R-:W4:Y:S04]  /*0370*/  @P5 LDG.E R19, desc[UR8][R10.64+0x74] ;  /* 0x000074080a135981 */ /* 0x000f28000c1e1900 */
[----:B------:R-:W4:Y:S04]  /*0380*/  @P1 LDG.E R23, desc[UR8][R10.64+0x20] ;  /* 0x000020080a171981 */ /* 0x000f28000c1e1900 */
[----:B------:R-:W4:Y:S01]  /*0390*/  @P3 LDG.E R25, desc[UR8][R10.64+0x48] ;  /* 0x000048080a193981 */ /* 0x000f22000c1e1900 */
[----:B--2---:R-:W-:-:S03]  /*03a0*/  @!P0 LOP3.LUT R3, R3, R20, RZ, 0x3c, !PT ;  /* 0x0000001403038212 */ /* 0x004fc600078e3cff */
[----:B------:R-:W2:Y:S01]  /*03b0*/  @P1 LDG.E R20, desc[UR8][R10.64+0x14] ;  /* 0x000014080a141981 */ /* 0x000ea2000c1e1900 */
[----:B---3--:R-:W-:-:S03]  /*03c0*/  @P1 LOP3.LUT R3, R3, R22, RZ, 0x3c, !PT ;  /* 0x0000001603031212 */ /* 0x008fc600078e3cff */
[----:B------:R-:W3:Y:S01]  /*03d0*/  @P1 LDG.E R22, desc[UR8][R10.64+0x1c] ;  /* 0x00001c080a161981 */ /* 0x000ee2000c1e1900 */
[----:B----4-:R-:W-:-:S03]  /*03e0*/  @P2 LOP3.LUT R3, R3, R24, RZ, 0x3c, !PT ;  /* 0x0000001803032212 */ /* 0x010fc600078e3cff */
[----:B------:R-:W4:Y:S01]  /*03f0*/  @P2 LDG.E R24, desc[UR8][R10.64+0x28] ;  /* 0x000028080a182981 */ /* 0x000f22000c1e1900 */
[----:B------:R-:W-:-:S03]  /*0400*/  @P3 LOP3.LUT R3, R3, R26, RZ, 0x3c, !PT ;  /* 0x0000001a03033212 */ /* 0x000fc600078e3cff */
[----:B------:R-:W3:Y:S01]  /*0410*/  @P6 LDG.E R26, desc[UR8][R10.64+0x88] ;  /* 0x000088080a1a6981 */ /* 0x000ee2000c1e1900 */
[----:B------:R-:W-:Y:S02]  /*0420*/  @P4 LOP3.LUT R3, R3, R28, RZ, 0x3c, !PT ;  /* 0x0000001c03034212 */ /* 0x000fe400078e3cff */
[----:B------:R-:W-:Y:S02]  /*0430*/  @!P0 LOP3.LUT R7, R7, R18, RZ, 0x3c, !PT ;  /* 0x0000001207078212 */ /* 0x000fe400078e3cff */
[----:B------:R-:W3:Y:S01]  /*0440*/  @!P0 LDG.E R18, desc[UR8][R10.64+0x8] ;  /* 0x000008080a128981 */ /* 0x000ee2000c1e1900 */
[----:B------:R-:W-:-:S03]  /*0450*/  @!P0 LOP3.LUT R4, R4, R17, RZ, 0x3c, !PT ;  /* 0x0000001104048212 */ /* 0x000fc600078e3cff */
[----:B------:R-:W3:Y:S01]  /*0460*/  @!P0 LDG.E R17, desc[UR8][R10.64+0xc] ;  /* 0x00000c080a118981 */ /* 0x000ee2000c1e1900 */
[----:B------:R-:W-:-:S03]  /*0470*/  @P5 LOP3.LUT R3, R3, R19, RZ, 0x3c, !PT ;  /* 0x0000001303035212 */ /* 0x000fc600078e3cff */
[----:B------:R-:W3:Y:S01]  /*0480*/  @P1 LDG.E R19, desc[UR8][R10.64+0x18] ;  /* 0x000018080a131981 */ /* 0x000ee2000c1e1900 */
[----:B--2---:R-:W-:-:S03]  /*0490*/  @P1 LOP3.LUT R7, R7, R20, RZ, 0x3c, !PT ;  /* 0x0000001407071212 */ /* 0x004fc600078e3cff */
[----:B------:R-:W2:Y:S01]  /*04a0*/  @P3 LDG.E R20, desc[UR8][R10.64+0x3c] ;  /* 0x00003c080a143981 */ /* 0x000ea2000c1e1900 */
[----:B----4-:R-:W-:-:S03]  /*04b0*/  @P2 LOP3.LUT R7, R7, R24, RZ, 0x3c, !PT ;  /* 0x0000001807072212 */ /* 0x010fc600078e3cff */
[----:B------:R-:W4:Y:S01]  /*04c0*/  @P4 LDG.E R24, desc[UR8][R10.64+0x50] ;  /* 0x000050080a184981 */ /* 0x000f22000c1e1900 */
[----:B---3--:R-:W-:-:S03]  /*04d0*/  @!P0 LOP3.LUT R5, R5, R18, RZ, 0x3c, !PT ;  /* 0x0000001205058212 */ /* 0x008fc600078e3cff */
[----:B------:R-:W3:Y:S01]  /*04e0*/  @P2 LDG.E R18, desc[UR8][R10.64+0x30] ;  /* 0x000030080a122981 */ /* 0x000ee2000c1e1900 */
[----:B------:R-:W-:-:S03]  /*04f0*/  @!P0 LOP3.LUT R2, R2, R17, RZ, 0x3c, !PT ;  /* 0x0000001102028212 */ /* 0x000fc600078e3cff */
[----:B------:R-:W3:Y:S01]  /*0500*/  @P2 LDG.E R17, desc[UR8][R10.64+0x2c] ;  /* 0x00002c080a112981 */ /* 0x000ee2000c1e1900 */
[----:B------:R-:W-:-:S03]  /*0510*/  @P1 LOP3.LUT R4, R4, R19, RZ, 0x3c, !PT ;  /* 0x0000001304041212 */ /* 0x000fc600078e3cff */
[----:B------:R-:W3:Y:S01]  /*0520*/  @P2 LDG.E R19, desc[UR8][R10.64+0x34] ;  /* 0x000034080a132981 */ /* 0x000ee2000c1e1900 */
[----:B------:R-:W-:Y:S02]  /*0530*/  @P1 LOP3.LUT R5, R5, R22, RZ, 0x3c, !PT ;  /* 0x0000001605051212 */ /* 0x000fe400078e3cff */
[----:B------:R-:W-:Y:S01]  /*0540*/  @P1 LOP3.LUT R2, R2, R23, RZ, 0x3c, !PT ;  /* 0x0000001702021212 */ /* 0x000fe200078e3cff */
[----:B------:R-:W3:Y:S04]  /*0550*/  @P3 LDG.E R22, desc[UR8][R10.64+0x44] ;  /* 0x000044080a163981 */ /* 0x000ee8000c1e1900 */
[----:B------:R-:W3:Y:S01]  /*0560*/  @P3 LDG.E R23, desc[UR8][R10.64+0x40] ;  /* 0x000040080a173981 */ /* 0x000ee2000c1e1900 */
[----:B--2---:R-:W-:-:S03]  /*0570*/  @P3 LOP3.LUT R7, R7, R20, RZ, 0x3c, !PT ;  /* 0x0000001407073212 */ /* 0x004fc600078e3cff */
[----:B------:R-:W2:Y:S01]  /*0580*/  @P5 LDG.E R20, desc[UR8][R10.64+0x64] ;  /* 0x000064080a145981 */ /* 0x000ea2000c1e1900 */
[----:B----4-:R-:W-:-:S03]  /*0590*/  @P4 LOP3.LUT R7, R7, R24, RZ, 0x3c, !PT ;  /* 0x0000001807074212 */ /* 0x010fc600078e3cff */
[----:B------:R-:W4:Y:S01]  /*05a0*/  @P6 LDG.E R24, desc[UR8][R10.64+0x78] ;  /* 0x000078080a186981 */ /* 0x000f22000c1e1900 */
[----:B---3--:R-:W-:-:S03]  /*05b0*/  @P2 LOP3.LUT R5, R5, R18, RZ, 0x3c, !PT ;  /* 0x0000001205052212 */ /* 0x008fc600078e3cff */
[----:B------:R-:W3:Y:S01]  /*05c0*/  @P4 LDG.E R18, desc[UR8][R10.64+0x58] ;  /* 0x000058080a124981 */ /* 0x000ee2000c1e1900 */
[----:B------:R-:W-:-:S03]  /*05d0*/  @P2 LOP3.LUT R4, R4, R17, RZ, 0x3c, !PT ;  /* 0x0000001104042212 */ /* 0x000fc600078e3cff */
[----:B------:R-:W3:Y:S01]  /*05e0*/  @P4 LDG.E R17, desc[UR8][R10.64+0x54] ;  /* 0x000054080a114981 */ /* 0x000ee2000c1e1900 */
[----:B------:R-:W-:-:S03]  /*05f0*/  @P2 LOP3.LUT R2, R2, R19, RZ, 0x3c, !PT ;  /* 0x0000001302022212 */ /* 0x000fc600078e3cff */
[----:B------:R-:W3:Y:S01]  /*0600*/  @P4 LDG.E R19, desc[UR8][R10.64+0x5c] ;  /* 0x00005c080a134981 */ /* 0x000ee2000c1e1900 */
[----:B------:R-:W-:Y:S02]  /*0610*/  @P3 LOP3.LUT R5, R5, R22, RZ, 0x3c, !PT ;  /* 0x0000001605053212 */ /* 0x000fe400078e3cff */
[----:B------:R-:W-:Y:S01]  /*0620*/  @P3 LOP3.LUT R2, R2, R25, RZ, 0x3c, !PT ;  /* 0x0000001902023212 */ /* 0x000fe200078e3cff */
[----:B------:R-:W3:Y:S01]  /*0630*/  @P5 LDG.E R22, desc[UR8][R10.64+0x6c] ;  /* 0x00006c080a165981 */ /* 0x000ee2000c1e1900 */
[----:B------:R-:W-:-:S03]  /*0640*/  @P3 LOP3.LUT R4, R4, R23, RZ, 0x3c, !PT ;  /* 0x0000001704043212 */ /* 0x000fc600078e3cff */
[----:B------:R-:W3:Y:S04]  /*0650*/  @P5 LDG.E R23, desc[UR8][R10.64+0x68] ;  /* 0x000068080a175981 */ /* 0x000ee8000c1e1900 */
[----:B------:R-:W3:Y:S01]  /*0660*/  @P5 LDG.E R25, desc[UR8][R10.64+0x70] ;  /* 0x000070080a195981 */ /* 0x000ee2000c1e1900 */
[----:B------:R-:W-:Y:S02]  /*0670*/  LOP3.LUT P0, RZ, R21, 0x80, RZ, 0xc0, !PT ;  /* 0x0000008015ff7812 */ /* 0x000fe4000780c0ff */
[----:B--2---:R-:W-:-:S11]  /*0680*/  @P5 LOP3.LUT R7, R7, R20, RZ, 0x3c, !PT ;  /* 0x0000001407075212 */ /* 0x004fd600078e3cff */
        /* <DEDUP_REMOVED lines=15> */
[----:B------:R-:W-:Y:S02]  /*0780*/  @P6 LOP3.LUT R3, R3, R26, RZ, 0x3c, !PT ;  /* 0x0000001a03036212 */ /* 0x000fe400078e3cff */
[----:B--2---:R-:W-:Y:S02]  /*0790*/  @P0 LOP3.LUT R7, R7, R20, RZ, 0x3c, !PT ;  /* 0x0000001407070212 */ /* 0x004fe400078e3cff */
[----:B----4-:R-:W-:Y:S02]  /*07a0*/  @P0 LOP3.LUT R3, R3, R24, RZ, 0x3c, !PT ;  /* 0x0000001803030212 */ /* 0x010fe400078e3cff */
[----:B---3--:R-:W-:Y:S02]  /*07b0*/  @P6 LOP3.LUT R5, R5, R18, RZ, 0x3c, !PT ;  /* 0x0000001205056212 */ /* 0x008fe400078e3cff */
[----:B------:R-:W-:Y:S02]  /*07c0*/  @P6 LOP3.LUT R4, R4, R17, RZ, 0x3c, !PT ;  /* 0x0000001104046212 */ /* 0x000fe400078e3cff */
[----:B------:R-:W-:-:S02]  /*07d0*/  @P6 LOP3.LUT R2, R2, R19, RZ, 0x3c, !PT ;  /* 0x0000001302026212 */ /* 0x000fc400078e3cff */
[----:B------:R-:W-:Y:S02]  /*07e0*/  @P0 LOP3.LUT R5, R5, R22, RZ, 0x3c, !PT ;  /* 0x0000001605050212 */ /* 0x000fe400078e3cff */
[----:B------:R-:W-:Y:S02]  /*07f0*/  @P0 LOP3.LUT R4, R4, R23, RZ, 0x3c, !PT ;  /* 0x0000001704040212 */ /* 0x000fe400078e3cff */
[----:B------:R-:W-:Y:S02]  /*0800*/  @P0 LOP3.LUT R2, R2, R25, RZ, 0x3c, !PT ;  /* 0x0000001902020212 */ /* 0x000fe400078e3cff */
[----:B------:R-:W-:-:S13]  /*0810*/  R2P PR, R21.B1, 0x7f ;  /* 0x0000007f15007804 */ /* 0x000fda0000001000 */
[----:B------:R-:W2:Y:S04]  /*0820*/  @P0 LDG.E R18, desc[UR8][R10.64+0xa0] ;  /* 0x0000a0080a120981 */ /* 0x000ea8000c1e1900 */
[----:B------:R-:W3:Y:S04]  /*0830*/  @P0 LDG.E R17, desc[UR8][R10.64+0xa4] ;  /* 0x0000a4080a110981 */ /* 0x000ee8000c1e1900 */
[----:B------:R-:W4:Y:S04]  /*0840*/  @P0 LDG.E R20, desc[UR8][R10.64+0xa8] ;  /* 0x0000a8080a140981 */ /* 0x000f28000c1e1900 */
[----:B------:R-:W4:Y:S04]  /*0850*/  @P0 LDG.E R19, desc[UR8][R10.64+0xac] ;  /* 0x0000ac080a130981 */ /* 0x000f28000c1e1900 */
[----:B------:R-:W4:Y:S04]  /*0860*/  @P0 LDG.E R22, desc[UR8][R10.64+0xb0] ;  /* 0x0000b0080a160981 */ /* 0x000f28000c1e1900 */
[----:B------:R-:W4:Y:S04]  /*0870*/  @P1 LDG.E R24, desc[UR8][R10.64+0xb4] ;  /* 0x0000b4080a181981 */ /* 0x000f28000c1e1900 */
[----:B------:R-:W4:Y:S04]  /*0880*/  @P1 LDG.E R26, desc[UR8][R10.64+0xbc] ;  /* 0x0000bc080a1a1981 */ /* 0x000f28000c1e1900 */
[----:B------:R-:W4:Y:S04]  /*0890*/  @P1 LDG.E R23, desc[UR8][R10.64+0xb8] ;  /* 0x0000b8080a171981 */ /* 0x000f28000c1e1900 */
[----:B------:R-:W4:Y:S04]  /*08a0*/  @P1 LDG.E R28, desc[UR8][R10.64+0xc4] ;  /* 0x0000c4080a1c1981 */ /* 0x000f28000c1e1900 */
[----:B------:R-:W4:Y:S01]  /*08b0*/  @P1 LDG.E R25, desc[UR8][R10.64+0xc0] ;  /* 0x0000c0080a191981 */ /* 0x000f22000c1e1900 */
[----:B--2---:R-:W-:-:S03]  /*08c0*/  @P0 LOP3.LUT R7, R7, R18, RZ, 0x3c, !PT ;  /* 0x0000001207070212 */ /* 0x004fc600078e3cff */
[----:B------:R-:W2:Y:S01]  /*08d0*/  @P2 LDG.E R18, desc[UR8][R10.64+0xc8] ;  /* 0x0000c8080a122981 */ /* 0x000ea2000c1e1900 */
[----:B---3--:R-:W-:-:S03]  /*08e0*/  @P0 LOP3.LUT R4, R4, R17, RZ, 0x3c, !PT ;  /* 0x0000001104040212 */ /* 0x008fc600078e3cff */
[----:B------:R-:W3:Y:S01]  /*08f0*/  @P2 LDG.E R17, desc[UR8][R10.64+0xcc] ;  /* 0x0000cc080a112981 */ /* 0x000ee2000c1e1900 */
[----:B----4-:R-:W-:-:S03]  /*0900*/  @P0 LOP3.LUT R5, R5, R20, RZ, 0x3c, !PT ;  /* 0x0000001405050212 */ /* 0x010fc600078e3cff */
[----:B------:R-:W4:Y:S01]  /*0910*/  @P3 LDG.E R20, desc[UR8][R10.64+0xec] ;  /* 0x0000ec080a143981 */ /* 0x000f22000c1e1900 */
[----:B------:R-:W-:-:S03]  /*0920*/  @P0 LOP3.LUT R2, R2, R19, RZ, 0x3c, !PT ;  /* 0x0000001302020212 */ /* 0x000fc600078e3cff */
[----:B------:R-:W4:Y:S01]  /*0930*/  @P2 LDG.E R19, desc[UR8][R10.64+0xd4] ;  /* 0x0000d4080a132981 */ /* 0x000f22000c1e1900 */
[----:B------:R-:W-:Y:S02]  /*0940*/  @P0 LOP3.LUT R3, R3, R22, RZ, 0x3c, !PT ;  /* 0x0000001603030212 */ /* 0x000fe400078e3cff */
[----:B------:R-:W-:Y:S01]  /*0950*/  LOP3.LUT P0, RZ, R21, 0x8000, RZ, 0xc0, !PT ;  /* 0x0000800015ff7812 */ /* 0x000fe2000780c0ff */
[----:B------:R-:W4:Y:S01]  /*0960*/  @P2 LDG.E R22, desc[UR8][R10.64+0xd0] ;  /* 0x0000d0080a162981 */ /* 0x000f22000c1e1900 */
[----:B------:R-:W-:-:S03]  /*0970*/  @P1 LOP3.LUT R7, R7, R24, RZ, 0x3c, !PT ;  /* 0x0000001807071212 */ /* 0x000fc600078e3cff */
[----:B------:R-:W4:Y:S01]  /*0980*/  @P3 LDG.E R21, desc[UR8][R10.64+0xe0] ;  /* 0x0000e0080a153981 */ /* 0x000f22000c1e1900 */
[----:B------:R-:W-:-:S03]  /*0990*/  @P1 LOP3.LUT R5, R5, R26, RZ, 0x3c, !PT ;  /* 0x0000001a05051212 */ /* 0x000fc600078e3cff */
[----:B------:R-:W4:Y:S01]  /*09a0*/  @P2 LDG.E R24, desc[UR8][R10.64+0xd8] ;  /* 0x0000d8080a182981 */ /* 0x000f22000c1e1900 */
[----:B------:R-:W-:-:S03]  /*09b0*/  @P1 LOP3.LUT R4, R4, R23, RZ, 0x3c, !PT ;  /* 0x0000001704041212 */ /* 0x000fc600078e3cff */
[----:B------:R-:W4:Y:S01]  /*09c0*/  @P3 LDG.E R26, desc[UR8][R10.64+0xdc] ;  /* 0x0000dc080a1a3981 */ /* 0x000f22000c1e1900 */
[----:B------:R-:W-:-:S03]  /*09d0*/  @P1 LOP3.LUT R3, R3, R28, RZ, 0x3c, !PT ;  /* 0x0000001c03031212 */ /* 0x000fc600078e3cff */
[----:B------:R-:W4:Y:S04]  /*09e0*/  @P3 LDG.E R28, desc[UR8][R10.64+0xe4] ;  /* 0x0000e4080a1c3981 */ /* 0x000f28000c1e1900 */
[----:B------:R-:W4:Y:S01]  /*09f0*/  @P3 LDG.E R23, desc[UR8][R10.64+0xe8] ;  /* 0x0000e8080a173981 */ /* 0x000f22000c1e1900 */
[----:B--2---:R-:W-:-:S03]  /*0a00*/  @P2 LOP3.LUT R7, R7, R18, RZ, 0x3c, !PT ;  /* 0x0000001207072212 */ /* 0x004fc600078e3cff */
[----:B------:R-:W2:Y:S01]  /*0a10*/  @P4 LDG.E R18, desc[UR8][R10.64+0xf0] ;  /* 0x0000f0080a124981 */ /* 0x000ea2000c1e1900 */
[----:B---3--:R-:W-:Y:S02]  /*0a20*/  @P2 LOP3.LUT R4, R4, R17, RZ, 0x3c, !PT ;  /* 0x0000001104042212 */ /* 0x008fe400078e3cff */
[----:B------:R-:W-:Y:S01]  /*0a30*/  @P1 LOP3.LUT R2, R2, R25, RZ, 0x3c, !PT ;  /* 0x0000001902021212 */ /* 0x000fe200078e3cff */
[----:B------:R-:W3:Y:S03]  /*0a40*/  @P5 LDG.E R17, desc[UR8][R10.64+0x110] ;  /* 0x000110080a115981 */ /* 0x000ee6000c1e1900 */
[----:B----4-:R-:W-:Y:S02]  /*0a50*/  @P2 LOP3.LUT R2, R2, R19, RZ, 0x3c, !PT ;  /* 0x0000001302022212 */ /* 0x010fe400078e3cff */
[----:B------:R-:W4:Y:S01]  /*0a60*/  @P4 LDG.E R19, desc[UR8][R10.64+0xf4] ;  /* 0x0000f4080a134981 */ /* 0x000f22000c1e1900 */
        /* <DEDUP_REMOVED lines=12> */
[----:B--2---:R-:W-:-:S03]  /*0b30*/  @P4 LOP3.LUT R7, R7, R18, RZ, 0x3c, !PT ;  /* 0x0000001207074212 */ /* 0x004fc600078e3cff */
[----:B------:R-:W2:Y:S01]  /*0b40*/  @P5 LDG.E R18, desc[UR8][R10.64+0x114] ;  /* 0x000114080a125981 */ /* 0x000ea2000c1e1900 */
[----:B------:R-:W-:-:S03]  /*0b50*/  @P3 LOP3.LUT R3, R3, R20, RZ, 0x3c, !PT ;  /* 0x0000001403033212 */ /* 0x000fc600078e3cff */
[----:B------:R-:W2:Y:S01]  /*0b60*/  @P6 LDG.E R20, desc[UR8][R10.64+0x118] ;  /* 0x000118080a146981 */ /* 0x000ea2000c1e1900 */
[----:B----4-:R-:W-:-:S03]  /*0b70*/  @P4 LOP3.LUT R4, R4, R19, RZ, 0x3c, !PT ;  /* 0x0000001304044212 */ /* 0x010fc600078e3cff */
[----:B------:R-:W4:Y:S01]  /*0b80*/  @P6 LDG.E R19, desc[UR8][R10.64+0x11c] ;  /* 0x00011c080a136981 */ /* 0x000f22000c1e1900 */
[----:B---3--:R-:W-:-:S03]  /*0b90*/  @P4 LOP3.LUT R5, R5, R22, RZ, 0x3c, !PT ;  /* 0x0000001605054212 */ /* 0x008fc600078e3cff */
[----:B------:R-:W3:Y:S01]  /*0ba0*/  @P6 LDG.E R22, desc[UR8][R10.64+0x120] ;  /* 0x000120080a166981 */ /* 0x000ee2000c1e1900 */
[----:B------:R-:W-:-:S03]  /*0bb0*/  @P4 LOP3.LUT R2, R2, R21, RZ, 0x3c, !PT ;  /* 0x0000001502024212 */ /* 0x000fc600078e3cff */
[----:B------:R-:W3:Y:S01]  /*0bc0*/  @P0 LDG.E R21, desc[UR8][R10.64+0x130] ;  /* 0x000130080a150981 */ /* 0x000ee2000c1e1900 */
[----:B------:R-:W-:Y:S02]  /*0bd0*/  @P4 LOP3.LUT R3, R3, R24, RZ, 0x3c, !PT ;  /* 0x0000001803034212 */ /* 0x000fe400078e3cff */
[----:B------:R-:W-:Y:S01]  /*0be0*/  @P5 LOP3.LUT R2, R2, R17, RZ, 0x3c, !PT ;  /* 0x0000001102025212 */ /* 0x000fe200078e3cff */
[----:B------:R-:W3:Y:S01]  /*0bf0*/  @P6 LDG.E R24, desc[UR8][R10.64+0x128] ;  /* 0x000128080a186981 */ /* 0x000ee2000c1e1900 */
[----:B------:R-:W-:-:S03]  /*0c00*/  @P5 LOP3.LUT R7, R7, R26, RZ, 0x3c, !PT ;  /* 0x0000001a07075212 */ /* 0x000fc600078e3cff */
[----:B------:R-:W3:Y:S01]  /*0c10*/  @P6 LDG.E R17, desc[UR8][R10.64+0x124] ;  /* 0x000124080a116981 */ /* 0x000ee2000c1e1900 */
[----:B------:R-:W-:-:S03]  /*0c20*/  @P5 LOP3.LUT R5, R5, R28, RZ, 0x3c, !PT ;  /* 0x0000001c05055212 */ /* 0x000fc600078e3cff */
[----:B------:R-:W3:Y:S01]  /*0c30*/  @P0 LDG.E R26, desc[UR8][R10.64+0x12c] ;  /* 0x00012c080a1a0981 */ /* 0x000ee2000c1e1900 */
[----:B------:R-:W-:-:S03]  /*0c40*/  @P5 LOP3.LUT R4, R4, R23, RZ, 0x3c, !PT ;  /* 0x0000001704045212 */ /* 0x000fc600078e3cff */
[----:B------:R-:W3:Y:S04]  /*0c50*/  @P0 LDG.E R28, desc[UR8][R10.64+0x13c] ;  /* 0x00013c080a1c0981 */ /* 0x000ee8000c1e1900 */
[----:B------:R-:W3:Y:S01]  /*0c60*/  @P0 LDG.E R23, desc[UR8][R10.64+0x138] ;  /* 0x000138080a170981 */ /* 0x000ee2000c1e1900 */
[----:B--2---:R-:W-:-:S03]  /*0c70*/  @P5 LOP3.LUT R3, R3, R18, RZ, 0x3c, !PT ;  /* 0x0000001203035212 */ /* 0x004fc600078e3cff */
[----:B------:R-:W2:Y:S01]  /*0c80*/  @P0 LDG.E R18, desc[UR8][R10.64+0x134] ;  /* 0x000134080a120981 */ /* 0x000ea2000c1e1900 */
[----:B------:R-:W-:-:S04]  /*0c90*/  UIADD3 UR4, UPT, UPT, UR4, 0x10, URZ ;  /* 0x0000001004047890 */ /* 0x000fc8000fffe0ff */
[----:B------:R-:W-:Y:S01]  /*0ca0*/  UISETP.NE.AND UP0, UPT, UR4, 0x20, UPT ;  /* 0x000000200400788c */ /* 0x000fe2000bf05270 */
[----:B------:R-:W-:Y:S02]  /*0cb0*/  @P6 LOP3.LUT R7, R7, R20, RZ, 0x3c, !PT ;  /* 0x0000001407076212 */ /* 0x000fe400078e3cff */
[----:B----4-:R-:W-:Y:S02]  /*0cc0*/  @P6 LOP3.LUT R4, R4, R19, RZ, 0x3c, !PT ;  /* 0x0000001304046212 */ /* 0x010fe400078e3cff */
[----:B---3--:R-:W-:Y:S02]  /*0cd0*/  @P6 LOP3.LUT R5, R5, R22, RZ, 0x3c, !PT ;  /* 0x0000001605056212 */ /* 0x008fe400078e3cff */
[----:B------:R-:W-:Y:S02]  /*0ce0*/  @P0 LOP3.LUT R4, R4, R21, RZ, 0x3c, !PT ;  /* 0x0000001504040212 */ /* 0x000fe400078e3cff */
[----:B------:R-:W-:Y:S02]  /*0cf0*/  @P6 LOP3.LUT R3, R3, R24, RZ, 0x3c, !PT ;  /* 0x0000001803036212 */ /* 0x000fe400078e3cff */
[----:B------:R-:W-:-:S02]  /*0d00*/  @P6 LOP3.LUT R2, R2, R17, RZ, 0x3c, !PT ;  /* 0x0000001102026212 */ /* 0x000fc400078e3cff */
[----:B------:R-:W-:Y:S02]  /*0d10*/  @P0 LOP3.LUT R7, R7, R26, RZ, 0x3c, !PT ;  /* 0x0000001a07070212 */ /* 0x000fe400078e3cff */
[----:B------:R-:W-:Y:S02]  /*0d20*/  @P0 LOP3.LUT R3, R3, R28, RZ, 0x3c, !PT ;  /* 0x0000001c03030212 */ /* 0x000fe400078e3cff */
[----:B------:R-:W-:Y:S02]  /*0d30*/  @P0 LOP3.LUT R2, R2, R23, RZ, 0x3c, !PT ;  /* 0x0000001702020212 */ /* 0x000fe400078e3cff */
[----:B--2---:R-:W-:Y:S01]  /*0d40*/  @P0 LOP3.LUT R5, R5, R18, RZ, 0x3c, !PT ;  /* 0x0000001205050212 */ /* 0x004fe200078e3cff */
[----:B------:R-:W-:Y:S06]  /*0d50*/  BRA.U UP0, `(.L_x_4) ;  /* 0xfffffff500487547 */ /* 0x000fec000b83ffff */
[----:B------:R-:W-:-:S05]  /*0d60*/  VIADD R6, R6, 0x1 ;  /* 0x0000000106067836 */ /* 0x000fca0000000000 */
[----:B------:R-:W-:-:S13]  /*0d70*/  ISETP.NE.AND P0, PT, R6, 0x5, PT ;  /* 0x000000050600780c */ /* 0x000fda0003f05270 */
[----:B------:R-:W-:Y:S05]  /*0d80*/  @P0 BRA `(.L_x_5) ;  /* 0xfffffff400300947 */ /* 0x000fea000383ffff */
[----:B------:R-:W-:Y:S01]  /*0d90*/  LOP3.LUT R6, R14, 0x3, RZ, 0xc0, !PT ;  /* 0x000000030e067812 */ /* 0x000fe200078ec0ff */
[----:B------:R0:W-:Y:S03]  /*0da0*/  STL [R1+0x4], R7 ;  /* 0x0000040701007387 */ /* 0x0001e60000100800 */
[----:B------:R-:W-:Y:S01]  /*0db0*/  ISETP.NE.U32.AND P0, PT, R6, 0x1, PT ;  /* 0x000000010600780c */ /* 0x000fe20003f05070 */
[----:B------:R0:W-:Y:S03]  /*0dc0*/  STL.64 [R1+0x8], R4 ;  /* 0x0000080401007387 */ /* 0x0001e60000100a00 */
[----:B------:R-:W-:Y:S01]  /*0dd0*/  ISETP.NE.AND.EX P0, PT, RZ, RZ, PT, P0 ;  /* 0x000000ffff00720c */ /* 0x000fe20003f05300 */
[----:B------:R0:W-:-:S12]  /*0de0*/  STL.64 [R1+0x10], R2 ;  /* 0x0000100201007387 */ /* 0x0001d80000100a00 */
[----:B0-----:R-:W-:Y:S05]  /*0df0*/  @!P0 BRA `(.L_x_3) ;  /* 0x0000001800008947 */ /* 0x001fea0003800000 */
[----:B------:R-:W-:Y:S01]  /*0e00*/  UMOV UR4, URZ ;  /* 0x000000ff00047c82 */ /* 0x000fe20008000000 */
[----:B------:R-:W-:Y:S01]  /*0e10*/  UMOV UR5, URZ ;  /* 0x000000ff00057c82 */ /* 0x000fe20008000000 */
[----:B------:R-:W-:Y:S01]  /*0e20*/  CS2R R6, SRZ ;  /* 0x0000000000067805 */ /* 0x000fe2000001ff00 */
[----:B------:R-:W-:Y:S02]  /*0e30*/  IMAD.U32 R3, RZ, RZ, UR4 ;  /* 0x00000004ff037e24 */ /* 0x000fe4000f8e00ff */
[----:B------:R-:W-:Y:S02]  /*0e40*/  IMAD.U32 R2, RZ, RZ, UR5 ;  /* 0x00000005ff027e24 */ /* 0x000fe4000f8e00ff */
[----:B------:R-:W-:Y:S02]  /*0e50*/  IMAD.U32 R5, RZ, RZ, UR4 ;  /* 0x00000004ff057e24 */ /* 0x000fe4000f8e00ff */
[----:B------:R-:W-:-:S07]  /*0e60*/  IMAD.U32 R4, RZ, RZ, UR5 ;  /* 0x00000005ff047e24 */ /* 0x000fce000f8e00ff */
.L_x_7:
[----:B------:R-:W-:-:S06]  /*0e70*/  IMAD R16, R6, 0x4, R1 ;  /* 0x0000000406107824 */ /* 0x000fcc00078e0201 */
[----:B------:R-:W5:Y:S01]  /*0e80*/  LDL R16, [R16+0x4] ;  /* 0x0000040010107983 */ /* 0x000f620000100800 */
[----:B------:R-:W-:-:S05]  /*0e90*/  UMOV UR4, URZ ;  /* 0x000000ff00047c82 */ /* 0x000fca0008000000 */
.L_x_6:
        /* <DEDUP_REMOVED lines=183> */
[----:B0-----:R-:W-:Y:S05]  /*1a10*/  @P0 BRA `(.L_x_3) ;  /* 0x0000000800f80947 */ /* 0x001fea0003800000 */
[----:B------:R-:W-:Y:S01]  /*1a20*/  UMOV UR4, URZ ;  /* 0x000000ff00047c82 */ /* 0x000fe20008000000 */
[----:B------:R-:W-:Y:S01]  /*1a30*/  UMOV UR5, URZ ;  /* 0x000000ff00057c82 */ /* 0x000fe20008000000 */
[----:B------:R-:W-:Y:S01]  /*1a40*/  CS2R R6, SRZ ;  /* 0x0000000000067805 */ /* 0x000fe2000001ff00 */
[----:B------:R-:W-:Y:S02]  /*1a50*/  IMAD.U32 R3, RZ, RZ, UR4 ;  /* 0x00000004ff037e24 */ /* 0x000fe4000f8e00ff */
[----:B------:R-:W-:Y:S02]  /*1a60*/  IMAD.U32 R2, RZ, RZ, UR5 ;  /* 0x00000005ff027e24 */ /* 0x000fe4000f8e00ff */
[----:B------:R-:W-:Y:S02]  /*1a70*/  IMAD.U32 R5, RZ, RZ, UR4 ;  /* 0x00000004ff057e24 */ /* 0x000fe4000f8e00ff */
[----:B------:R-:W-:-:S07]  /*1a80*/  IMAD.U32 R4, RZ, RZ, UR5 ;  /* 0x00000005ff047e24 */ /* 0x000fce000f8e00ff */
.L_x_9:
[----:B------:R-:W-:-:S06]  /*1a90*/  IMAD R16, R6, 0x4, R1 ;  /* 0x0000000406107824 */ /* 0x000fcc00078e0201 */
[----:B------:R-:W5:Y:S01]  /*1aa0*/  LDL R16, [R16+0x4] ;  /* 0x0000040010107983 */ /* 0x000f620000100800 */
[----:B------:R-:W-:-:S05]  /*1ab0*/  UMOV UR4, URZ ;  /* 0x000000ff00047c82 */ /* 0x000fca0008000000 */
.L_x_8:
        /* <DEDUP_REMOVED lines=177> */
[----:B------:R0:W-:Y:S04]  /*25d0*/  STL [R1+0x4], R7 ;  /* 0x0000040701007387 */ /* 0x0001e80000100800 */
[----:B------:R0:W-:Y:S04]  /*25e0*/  STL.64 [R1+0x8], R4 ;  /* 0x0000080401007387 */ /* 0x0001e80000100a00 */
[----:B------:R0:W-:Y:S02]  /*25f0*/  STL.64 [R1+0x10], R2 ;  /* 0x0000100201007387 */ /* 0x0001e40000100a00 */
.L_x_3:
[----:B------:R-:W-:Y:S05]  /*2600*/  BSYNC.RECONVERGENT B1 ;  /* 0x0000000000017941 */ /* 0x000fea0003800200 */
.L_x_2:
[C---:B------:R-:W-:Y:S01]  /*2610*/  ISETP.GT.U32.AND P0, PT, R14.reuse, 0x3, PT ;  /* 0x000000030e00780c */ /* 0x040fe20003f04070 */
[----:B------:R-:W-:Y:S01]  /*2620*/  VIADD R13, R13, 0x1 ;  /* 0x000000010d0d7836 */ /* 0x000fe20000000000 */
[--C-:B------:R-:W-:Y:S02]  /*2630*/  SHF.R.U64 R14, R14, 0x2, R15.reuse ;  /* 0x000000020e0e7819 */ /* 0x100fe4000000120f */
[----:B------:R-:W-:Y:S02]  /*2640*/  ISETP.GT.U32.AND.EX P0, PT, R15, RZ, PT, P0 ;  /* 0x000000ff0f00720c */ /* 0x000fe40003f04100 */
[----:B------:R-:W-:-:S11]  /*2650*/  SHF.R.U32.HI R15, RZ, 0x2, R15 ;  /* 0x00000002ff0f7819 */ /* 0x000fd6000001160f */
[----:B------:R-:W-:Y:S05]  /*2660*/  @P0 BRA `(.L_x_10) ;  /* 0xffffffd800d00947 */ /* 0x000fea000383ffff */
.L_x_1:
[----:B------:R-:W-:Y:S05]  /*2670*/  BSYNC.RECONVERGENT B0 ;  /* 0x0000000000007941 */ /* 0x000fea0003800200 */
.L_x_0:
[----:B------:R-:W2:Y:S01]  /*2680*/  LDCU UR10, c[0x0][0x388] ;  /* 0x00007100ff0a77ac */ /* 0x000ea20008000800 */
[----:B------:R-:W3:Y:S01]  /*2690*/  S2R R14, SR_LANEID ;  /* 0x00000000000e7919 */ /* 0x000ee20000000000 */
[----:B------:R-:W-:Y:S01]  /*26a0*/  BSSY.RECONVERGENT B0, `(.L_x_11) ;  /* 0x0000048000007945 */ /* 0x000fe20003800200 */
[----:B-1----:R-:W-:Y:S01]  /*26b0*/  IMAD.MOV.U32 R6, RZ, RZ, RZ ;  /* 0x000000ffff067224 */ /* 0x002fe200078e00ff */
[----:B--2---:R-:W-:-:S13]  /*26c0*/  ISETP.GE.AND P0, PT, R0, UR10, PT ;  /* 0x0000000a00007c0c */ /* 0x004fda000bf06270 */
[----:B------:R-:W-:Y:S05]  /*26d0*/  @P0 BRA `(.L_x_12) ;  /* 0x0000000400100947 */ /* 0x000fea0003800000 */
[----:B------:R-:W1:Y:S01]  /*26e0*/  LDCU.64 UR4, c[0x0][0x390] ;  /* 0x00007200ff0477ac */ /* 0x000e620008000a00 */
[----:B------:R-:W-:Y:S02]  /*26f0*/  IMAD.MOV.U32 R13, RZ, RZ, R7 ;  /* 0x000000ffff0d7224 */ /* 0x000fe400078e0007 */
[----:B------:R-:W-:Y:S01]  /*2700*/  IMAD.MOV.U32 R11, RZ, RZ, R4 ;  /* 0x000000ffff0b7224 */ /* 0x000fe200078e0004 */
[----:B------:R-:W2:Y:S01]  /*2710*/  LDCU UR7, c[0x0][0x370] ;  /* 0x00006e00ff0777ac */ /* 0x000ea20008000800 */
[----:B------:R-:W-:Y:S02]  /*2720*/  IMAD.MOV.U32 R16, RZ, RZ, R5 ;  /* 0x000000ffff107224 */ /* 0x000fe400078e0005 */
[----:B0-----:R-:W-:Y:S02]  /*2730*/  IMAD.MOV.U32 R7, RZ, RZ, R2 ;  /* 0x000000ffff077224 */ /* 0x001fe400078e0002 */
[----:B------:R-:W-:Y:S01]  /*2740*/  IMAD.MOV.U32 R6, RZ, RZ, RZ ;  /* 0x000000ffff067224 */ /* 0x000fe200078e00ff */
[----:B-1----:R-:W-:-:S02]  /*2750*/  ULOP3.LUT UR6, UR4, 0xaad26b49, URZ, 0x3c, !UPT ;  /* 0xaad26b4904067892 */ /* 0x002fc4000f8e3cff */
[----:B------:R-:W-:Y:S02]  /*2760*/  ULOP3.LUT UR4, UR5, 0xf7dcefdd, URZ, 0x3c, !UPT ;  /* 0xf7dcefdd05047892 */ /* 0x000fe4000f8e3cff */
[----:B------:R-:W-:Y:S01]  /*2770*/  UIMAD UR6, UR6, 0x4182bed5, URZ ;  /* 0x4182bed5060678a4 */ /* 0x000fe2000f8e02ff */
[----:B--2---:R-:W-:-:S03]  /*2780*/  IMAD R9, R12, UR7, RZ ;  /* 0x000000070c097c24 */ /* 0x004fc6000f8e02ff */
[----:B------:R-:W-:-:S04]  /*2790*/  UIMAD UR4, UR4, -0x658354e5, UR6 ;  /* 0x9a7cab1b040478a4 */ /* 0x000fc8000f8e0206 */
[----:B------:R-:W-:-:S06]  /*27a0*/  UIADD3 UR4, UPT, UPT, UR4, 0x7b0fdd, URZ ;  /* 0x007b0fdd04047890 */ /* 0x000fcc000fffe0ff */
[----:B------:R-:W-:-:S07]  /*27b0*/  IMAD.U32 R8, RZ, RZ, UR4 ;  /* 0x00000004ff087e24 */ /* 0x000fce000f8e00ff */
.L_x_13:
[----:B------:R-:W-:Y:S01]  /*27c0*/  SHF.R.U32.HI R2, RZ, 0x2, R13 ;  /* 0x00000002ff027819 */ /* 0x000fe2000001160d */
[----:B------:R-:W-:Y:S01]  /*27d0*/  IMAD.SHL.U32 R5, R3, 0x10, RZ ;  /* 0x0000001003057824 */ /* 0x000fe200078e00ff */
[----:B------:R-:W-:Y:S01]  /*27e0*/  SHF.R.U32.HI R10, RZ, 0x2, R11 ;  /* 0x00000002ff0a7819 */ /* 0x000fe2000001160b */
[----:B------:R-:W-:Y:S01]  /*27f0*/  IMAD.MOV.U32 R20, RZ, RZ, 0x0 ;  /* 0x00000000ff147424 */ /* 0x000fe200078e00ff */
[----:B------:R-:W-:Y:S01]  /*2800*/  LOP3.LUT R2, R2, R13, RZ, 0x3c, !PT ;  /* 0x0000000d02027212 */ /* 0x000fe200078e3cff */
[----:B------:R-:W-:Y:S01]  /*2810*/  IMAD.MOV.U32 R21, RZ, RZ, 0x3ca00000 ;  /* 0x3ca00000ff157424 */ /* 0x000fe200078e00ff */
[----:B------:R-:W-:Y:S01]  /*2820*/  LOP3.LUT R10, R10, R11, RZ, 0x3c, !PT ;  /* 0x0000000b0a0a7212 */ /* 0x000fe200078e3cff */
[----:B------:R-:W-:Y:S01]  /*2830*/  IMAD.IADD R0, R9, 0x1, R0 ;  /* 0x0000000109007824 */ /* 0x000fe200078e0200 */
[----:B------:R-:W-:Y:S01]  /*2840*/  SHF.R.U32.HI R11, RZ, 0x2, R16 ;  /* 0x00000002ff0b7819 */ /* 0x000fe20000011610 */
[----:B------:R-:W-:Y:S01]  /*2850*/  IMAD.SHL.U32 R4, R2, 0x2, RZ ;  /* 0x0000000202047824 */ /* 0x000fe200078e00ff */
[----:B------:R-:W-:-:S02]  /*2860*/  SHF.R.U32.HI R12, RZ, 0x2, R7 ;  /* 0x00000002ff0c7819 */ /* 0x000fc40000011607 */
[----:B------:R-:W-:Y:S02]  /*2870*/  LOP3.LUT R11, R11, R16, RZ, 0x3c, !PT ;  /* 0x000000100b0b7212 */ /* 0x000fe400078e3cff */
[----:B------:R-:W-:Y:S01]  /*2880*/  LOP3.LUT R2, R2, R4, R5, 0x96, !PT ;  /* 0x0000000402027212 */ /* 0x000fe200078e9605 */
[----:B------:R-:W-:Y:S01]  /*2890*/  IMAD.SHL.U32 R4, R10, 0x2, RZ ;  /* 0x000000020a047824 */ /* 0x000fe200078e00ff */
[----:B------:R-:W-:Y:S02]  /*28a0*/  LOP3.LUT R12, R12, R7, RZ, 0x3c, !PT ;  /* 0x000000070c0c7212 */ /* 0x000fe400078e3cff */
[----:B------:R-:W-:Y:S02]  /*28b0*/  LOP3.LUT R2, R2, R3, RZ, 0x3c, !PT ;  /* 0x0000000302027212 */ /* 0x000fe400078e3cff */
[----:B------:R-:W-:Y:S02]  /*28c0*/  ISETP.GE.AND P1, PT, R0, UR10, PT ;  /* 0x0000000a00007c0c */ /* 0x000fe4000bf26270 */
[----:B------:R-:W-:Y:S01]  /*28d0*/  IADD3 R17, PT, PT, R8, -0x10974f, R2 ;  /* 0xffef68b108117810 */ /* 0x000fe20007ffe002 */
[----:B------:R-:W-:-:S05]  /*28e0*/  IMAD.SHL.U32 R5, R2, 0x10, RZ ;  /* 0x0000001002057824 */ /* 0x000fca00078e00ff */
[----:B------:R-:W-:Y:S01]  /*28f0*/  LOP3.LUT R5, R10, R4, R5, 0x96, !PT ;  /* 0x000000040a057212 */ /* 0x000fe200078e9605 */
[----:B------:R-:W-:-:S03]  /*2900*/  IMAD.SHL.U32 R10, R11, 0x2, RZ ;  /* 0x000000020b0a7824 */ /* 0x000fc600078e00ff */
[----:B------:R-:W-:-:S05]  /*2910*/  LOP3.LUT R5, R5, R2, RZ, 0x3c, !PT ;  /* 0x0000000205057212 */ /* 0x000fca00078e3cff */
[----:B------:R-:W-:-:S05]  /*2920*/  IMAD.SHL.U32 R4, R5, 0x10, RZ ;  /* 0x0000001005047824 */ /* 0x000fca00078e00ff */
[----:B------:R-:W-:-:S04]  /*2930*/  LOP3.LUT R4, R11, R10, R4, 0x96, !PT ;  /* 0x0000000a0b047212 */ /* 0x000fc800078e9604 */
[----:B------:R-:W-:Y:S01]  /*2940*/  LOP3.LUT R7, R4, R5, RZ, 0x3c, !PT ;  /* 0x0000000504077212 */ /* 0x000fe200078e3cff */
[----:B------:R-:W-:-:S03]  /*2950*/  IMAD.SHL.U32 R4, R12, 0x2, RZ ;  /* 0x000000020c047824 */ /* 0x000fc600078e00ff */
[----:B------:R-:W-:Y:S01]  /*2960*/  IADD3 R19, PT, PT, R8, -0x587c5, R7 ;  /* 0xfffa783b08137810 */ /* 0x000fe20007ffe007 */
[----:B------:R-:W-:-:S05]  /*2970*/  IMAD.SHL.U32 R11, R7, 0x10, RZ ;  /* 0x00000010070b7824 */ /* 0x000fca00078e00ff */
[----:B------:R-:W-:Y:S01]  /*2980*/  LOP3.LUT R12, R12, R4, R11, 0x96, !PT ;  /* 0x000000040c0c7212 */ /* 0x000fe200078e960b */
[----:B------:R-:W-:-:S03]  /*2990*/  IMAD.MOV.U32 R4, RZ, RZ, R3 ;  /* 0x000000ffff047224 */ /* 0x000fc600078e0003 */
[----:B------:R-:W-:Y:S02]  /*29a0*/  LOP3.LUT R3, R12, R7, RZ, 0x3c, !PT ;  /* 0x000000070c037212 */ /* 0x000fe400078e3cff */
[----:B------:R-:W-:-:S03]  /*29b0*/  IADD3 R12, PT, PT, R8, -0xb0f8a, R5 ;  /* 0xfff4f076080c7810 */ /* 0x000fc60007ffe005 */
[----:B------:R-:W-:Y:S02]  /*29c0*/  IMAD.IADD R10, R3, 0x1, R8 ;  /* 0x00000001030a7824 */ /* 0x000fe400078e0208 */
[----:B------:R-:W-:-:S04]  /*29d0*/  IMAD.WIDE.U32 R12, R12, 0x200000, RZ ;  /* 0x002000000c0c7825 */ /* 0x000fc800078e00ff */
[----:B------:R-:W-:Y:S01]  /*29e0*/  IMAD.WIDE.U32 R10, R10, 0x200000, RZ ;  /* 0x002000000a0a7825 */ /* 0x000fe200078e00ff */
[----:B------:R-:W-:-:S03]  /*29f0*/  LOP3.LUT R16, R12, R17, RZ, 0x3c, !PT ;  /* 0x000000110c107212 */ /* 0x000fc600078e3cff */
[----:B------:R-:W-:Y:S01]  /*2a00*/  IMAD.MOV.U32 R17, RZ, RZ, R13 ;  /* 0x000000ffff117224 */ /* 0x000fe200078e000d */
[----:B------:R-:W-:Y:S01]  /*2a10*/  LOP3.LUT R18, R10, R19, RZ, 0x3c, !PT ;  /* 0x000000130a127212 */ /* 0x000fe200078e3cff */
[----:B------:R-:W-:Y:S02]  /*2a20*/  IMAD.MOV.U32 R19, RZ, RZ, R11 ;  /* 0x000000ffff137224 */ /* 0x000fe400078e000b */
[----:B------:R0:W1:Y:S01]  /*2a30*/  I2F.F64.U64 R12, R16 ;  /* 0x00000010000c7312 */ /* 0x0000620000301800 */
[----:B------:R-:W-:-:S07]  /*2a40*/  VIADD R8, R8, 0x161f14 ;  /* 0x00161f1408087836 */ /* 0x000fce0000000000 */
[----:B------:R-:W2:Y:S01]  /*2a50*/  I2F.F64.U64 R10, R18 ;  /* 0x00000012000a7312 */ /* 0x000ea20000301800 */
[----:B0-----:R-:W-:Y:S01]  /*2a60*/  IMAD.MOV.U32 R16, RZ, RZ, R5 ;  /* 0x000000ffff107224 */ /* 0x001fe200078e0005 */
[-C--:B-1----:R-:W-:Y:S02]  /*2a70*/  DFMA R12, R12, R20.reuse, 5.5511151231257827021e-17 ;  /* 0x3c9000000c0c742b */ /* 0x082fe40000000014 */
[----:B--2---:R-:W-:-:S08]  /*2a80*/  DFMA R10, R10, R20, 5.5511151231257827021e-17 ;  /* 0x3c9000000a0a742b */ /* 0x004fd00000000014 */
[----:B------:R-:W-:-:S08]  /*2a90*/  DMUL R10, R10, R10 ;  /* 0x0000000a0a0a7228 */ /* 0x000fd00000000000 */
[----:B------:R-:W-:Y:S01]  /*2aa0*/  DFMA R10, R12, R12, R10 ;  /* 0x0000000c0c0a722b */ /* 0x000fe2000000000a */
[----:B------:R-:W-:-:S07]  /*2ab0*/  IMAD.MOV.U32 R13, RZ, RZ, R4 ;  /* 0x000000ffff0d7224 */ /* 0x000fce00078e0004 */
[----:B------:R-:W-:Y:S01]  /*2ac0*/  DSETP.GTU.AND P0, PT, R10, 1, PT ;  /* 0x3ff000000a00742a */ /* 0x000fe20003f0c000 */
[----:B------:R-:W-:Y:S02]  /*2ad0*/  VIADD R10, R6, 0x1 ;  /* 0x00000001060a7836 */ /* 0x000fe40000000000 */
[----:B------:R-:W-:-:S11]  /*2ae0*/  IMAD.MOV.U32 R11, RZ, RZ, R2 ;  /* 0x000000ffff0b7224 */ /* 0x000fd600078e0002 */
[----:B------:R-:W-:-:S04]  /*2af0*/  @P0 IMAD.MOV R10, RZ, RZ, R6 ;  /* 0x000000ffff0a0224 */ /* 0x000fc800078e0206 */
[----:B------:R-:W-:Y:S01]  /*2b00*/  IMAD.MOV.U32 R6, RZ, RZ, R10 ;  /* 0x000000ffff067224 */ /* 0x000fe200078e000a */
[----:B------:R-:W-:Y:S06]  /*2b10*/  @!P1 BRA `(.L_x_13) ;  /* 0xfffffffc00289947 */ /* 0x000fec000383ffff */
.L_x_12:
[----:B------:R-:W-:Y:S05]  /*2b20*/  BSYNC.RECONVERGENT B0 ;  /* 0x0000000000007941 */ /* 0x000fea0003800200 */
.L_x_11:
[----:B------:R-:W1:Y:S08]  /*2b30*/  REDUX.SUM UR5, R6 ;  /* 0x00000000060573c4 */ /* 0x000e70000000c000 */
[----:B0-----:R-:W0:Y:S01]  /*2b40*/  LDC.64 R2, c[0x0][0x380] ;  /* 0x0000e000ff027b82 */ /* 0x001e220000000a00 */
[----:B------:R-:W-:Y:S02]  /*2b50*/  VOTEU.ANY UR4, UPT, PT ;  /* 0x0000000000047886 */ /* 0x000fe400038e0100 */
[----:B------:R-:W-:-:S06]  /*2b60*/  UFLO.U32 UR4, UR4 ;  /* 0x00000004000472bd */ /* 0x000fcc00080e0000 */
[----:B---3--:R-:W-:Y:S01]  /*2b70*/  ISETP.EQ.U32.AND P0, PT, R14, UR4, PT ;  /* 0x000000040e007c0c */ /* 0x008fe2000bf02070 */
[----:B-1----:R-:W-:-:S12]  /*2b80*/  IMAD.U32 R5, RZ, RZ, UR5 ;  /* 0x00000005ff057e24 */ /* 0x002fd8000f8e00ff */
[----:B0-----:R-:W-:Y:S01]  /*2b90*/  @P0 REDG.E.ADD.STRONG.GPU desc[UR8][R2.64], R5 ;  /* 0x000000050200098e */ /* 0x001fe2000c12e108 */
[----:B------:R-:W-:Y:S05]  /*2ba0*/  EXIT ;  /* 0x000000000000794d */ /* 0x000fea0003800000 */
.L_x_14:
[----:B------:R-:W-:-:S00]  /*2bb0*/  BRA `(.L_x_14) ;  /* 0xfffffffc00fc7947 */ /* 0x000fc0000383ffff */
[----:B------:R-:W-:-:S00]  /*2bc0*/  NOP ;  /* 0x0000000000007918 */ /* 0x000fc00000000000 */
        /* <DEDUP_REMOVED lines=11> */
.L_x_15:


//--------------------- .nv.global.init           --------------------------
	.section	.nv.global.init,"aw",@progbits
	.align	4
.nv.global.init:
	.type		mrg32k3aM1SubSeq,@object
	.size		mrg32k3aM1SubSeq,(mrg32k3aM2SubSeq - mrg32k3aM1SubSeq)
mrg32k3aM1SubSeq:
        /*0000*/ 	.byte	0x0b, 0xcc, 0xee, 0x04, 0x73, 0x29, 0x8b, 0x6f, 0xf6, 0x53, 0x03, 0xf6, 0x23, 0xf6, 0xea, 0xda
        /* <DEDUP_REMOVED lines=125> */
	.type		mrg32k3aM2SubSeq,@object
	.size		mrg32k3aM2SubSeq,(mrg32k3aM1 - mrg32k3aM2SubSeq)
mrg32k3aM2SubSeq:
        /* <DEDUP_REMOVED lines=126> */
	.type		mrg32k3aM1,@object
	.size		mrg32k3aM1,(mrg32k3aM1Seq - mrg32k3aM1)
mrg32k3aM1:
        /* <DEDUP_REMOVED lines=144> */
	.type		mrg32k3aM1Seq,@object
	.size		mrg32k3aM1Seq,(mrg32k3aM2 - mrg32k3aM1Seq)
mrg32k3aM1Seq:
        /* <DEDUP_REMOVED lines=144> */
	.type		mrg32k3aM2,@object
	.size		mrg32k3aM2,(mrg32k3aM2Seq - mrg32k3aM2)
mrg32k3aM2:
        /* <DEDUP_REMOVED lines=144> */
	.type		mrg32k3aM2Seq,@object
	.size		mrg32k3aM2Seq,(precalc_xorwow_matrix - mrg32k3aM2Seq)
mrg32k3aM2Seq:
        /* <DEDUP_REMOVED lines=144> */
	.type		precalc_xorwow_matrix,@object
	.size		precalc_xorwow_matrix,(precalc_xorwow_offset_matrix - precalc_xorwow_matrix)
precalc_xorwow_matrix:
        /* <DEDUP_REMOVED lines=6400> */
	.type		precalc_xorwow_offset_matrix,@object
	.size		precalc_xorwow_offset_matrix,(.L_1 - precalc_xorwow_offset_matrix)
precalc_xorwow_offset_matrix:
        /* <DEDUP_REMOVED lines=6400> */
.L_1:


//--------------------- .nv.shared.reserved.0     --------------------------
	.section	.nv.shared.reserved.0,"aw",@nobits
	.weak		__nv_reservedSMEM_offset_0_alias
	.size		__nv_reservedSMEM_offset_0_alias, 0, 64
	.other		__nv_reservedSMEM_offset_0_alias,@"STO_CUDA_RESERVED_SHARED STV_DEFAULT"
__nv_reservedSMEM_offset_0_alias:
	.zero		0
	.zero		64


//--------------------- .nv.constant0._Z15monteCarloEulerPiiy --------------------------
	.section	.nv.constant0._Z15monteCarloEulerPiiy,"a",@progbits
	.sectionflags	@""
	.align	4
.nv.constant0._Z15monteCarloEulerPiiy:
	.zero		920


//--------------------- SYMBOLS --------------------------

	.type		.nv.reservedSmem.offset0,@object
	.size		.nv.reservedSmem.offset0,0x4
